//
// Generated by NVIDIA NVVM Compiler
//
// Compiler Build ID: CL-36424714
// Cuda compilation tools, release 13.0, V13.0.88
// Based on NVVM 20.0.0
//

.version 9.0
.target sm_100
.address_size 64

	// .globl	_Z12reduceKernelPKfmPf
.global .align 1 .b8 _ZN34_INTERNAL_bbce70bd_4_k_cu_76dd98054cuda3std3__45__cpo5beginE[1];
.global .align 1 .b8 _ZN34_INTERNAL_bbce70bd_4_k_cu_76dd98054cuda3std3__45__cpo3endE[1];
.global .align 1 .b8 _ZN34_INTERNAL_bbce70bd_4_k_cu_76dd98054cuda3std3__45__cpo6cbeginE[1];
.global .align 1 .b8 _ZN34_INTERNAL_bbce70bd_4_k_cu_76dd98054cuda3std3__45__cpo4cendE[1];
.global .align 1 .b8 _ZN34_INTERNAL_bbce70bd_4_k_cu_76dd98054cuda3std3__45__cpo6rbeginE[1];
.global .align 1 .b8 _ZN34_INTERNAL_bbce70bd_4_k_cu_76dd98054cuda3std3__45__cpo4rendE[1];
.global .align 1 .b8 _ZN34_INTERNAL_bbce70bd_4_k_cu_76dd98054cuda3std3__45__cpo7crbeginE[1];
.global .align 1 .b8 _ZN34_INTERNAL_bbce70bd_4_k_cu_76dd98054cuda3std3__45__cpo5crendE[1];
.global .align 1 .b8 _ZN34_INTERNAL_bbce70bd_4_k_cu_76dd98054cuda3std3__436_GLOBAL__N__bbce70bd_4_k_cu_76dd98056ignoreE[1];
.global .align 1 .b8 _ZN34_INTERNAL_bbce70bd_4_k_cu_76dd98054cuda3std3__419piecewise_constructE[1];
.global .align 1 .b8 _ZN34_INTERNAL_bbce70bd_4_k_cu_76dd98054cuda3std3__48in_placeE[1];
.global .align 1 .b8 _ZN34_INTERNAL_bbce70bd_4_k_cu_76dd98054cuda3std3__420unreachable_sentinelE[1];
.global .align 1 .b8 _ZN34_INTERNAL_bbce70bd_4_k_cu_76dd98054cuda3std3__47nulloptE[1];
.global .align 1 .b8 _ZN34_INTERNAL_bbce70bd_4_k_cu_76dd98054cuda3std3__48unexpectE[1];
.global .align 1 .b8 _ZN34_INTERNAL_bbce70bd_4_k_cu_76dd98054cuda3std6ranges3__45__cpo4swapE[1];
.global .align 1 .b8 _ZN34_INTERNAL_bbce70bd_4_k_cu_76dd98054cuda3std6ranges3__45__cpo9iter_moveE[1];
.global .align 1 .b8 _ZN34_INTERNAL_bbce70bd_4_k_cu_76dd98054cuda3std6ranges3__45__cpo5beginE[1];
.global .align 1 .b8 _ZN34_INTERNAL_bbce70bd_4_k_cu_76dd98054cuda3std6ranges3__45__cpo3endE[1];
.global .align 1 .b8 _ZN34_INTERNAL_bbce70bd_4_k_cu_76dd98054cuda3std6ranges3__45__cpo6cbeginE[1];
.global .align 1 .b8 _ZN34_INTERNAL_bbce70bd_4_k_cu_76dd98054cuda3std6ranges3__45__cpo4cendE[1];
.global .align 1 .b8 _ZN34_INTERNAL_bbce70bd_4_k_cu_76dd98054cuda3std6ranges3__45__cpo7advanceE[1];
.global .align 1 .b8 _ZN34_INTERNAL_bbce70bd_4_k_cu_76dd98054cuda3std6ranges3__45__cpo9iter_swapE[1];
.global .align 1 .b8 _ZN34_INTERNAL_bbce70bd_4_k_cu_76dd98054cuda3std6ranges3__45__cpo4nextE[1];
.global .align 1 .b8 _ZN34_INTERNAL_bbce70bd_4_k_cu_76dd98054cuda3std6ranges3__45__cpo4prevE[1];
.global .align 1 .b8 _ZN34_INTERNAL_bbce70bd_4_k_cu_76dd98054cuda3std6ranges3__45__cpo4dataE[1];
.global .align 1 .b8 _ZN34_INTERNAL_bbce70bd_4_k_cu_76dd98054cuda3std6ranges3__45__cpo5cdataE[1];
.global .align 1 .b8 _ZN34_INTERNAL_bbce70bd_4_k_cu_76dd98054cuda3std6ranges3__45__cpo4sizeE[1];
.global .align 1 .b8 _ZN34_INTERNAL_bbce70bd_4_k_cu_76dd98054cuda3std6ranges3__45__cpo5ssizeE[1];
.global .align 1 .b8 _ZN34_INTERNAL_bbce70bd_4_k_cu_76dd98054cuda3std6ranges3__45__cpo8distanceE[1];
.global .align 1 .b8 _ZN34_INTERNAL_bbce70bd_4_k_cu_76dd98056thrust24THRUST_300001_SM_1000_NS8cuda_cub3parE[1];
.global .align 1 .b8 _ZN34_INTERNAL_bbce70bd_4_k_cu_76dd98056thrust24THRUST_300001_SM_1000_NS8cuda_cub10par_nosyncE[1];
.global .align 1 .b8 _ZN34_INTERNAL_bbce70bd_4_k_cu_76dd98056thrust24THRUST_300001_SM_1000_NS6system6detail10sequential3seqE[1];
.global .align 1 .b8 _ZN34_INTERNAL_bbce70bd_4_k_cu_76dd98056thrust24THRUST_300001_SM_1000_NS12placeholders2_1E[1];
.global .align 1 .b8 _ZN34_INTERNAL_bbce70bd_4_k_cu_76dd98056thrust24THRUST_300001_SM_1000_NS12placeholders2_2E[1];
.global .align 1 .b8 _ZN34_INTERNAL_bbce70bd_4_k_cu_76dd98056thrust24THRUST_300001_SM_1000_NS12placeholders2_3E[1];
.global .align 1 .b8 _ZN34_INTERNAL_bbce70bd_4_k_cu_76dd98056thrust24THRUST_300001_SM_1000_NS12placeholders2_4E[1];
.global .align 1 .b8 _ZN34_INTERNAL_bbce70bd_4_k_cu_76dd98056thrust24THRUST_300001_SM_1000_NS12placeholders2_5E[1];
.global .align 1 .b8 _ZN34_INTERNAL_bbce70bd_4_k_cu_76dd98056thrust24THRUST_300001_SM_1000_NS12placeholders2_6E[1];
.global .align 1 .b8 _ZN34_INTERNAL_bbce70bd_4_k_cu_76dd98056thrust24THRUST_300001_SM_1000_NS12placeholders2_7E[1];
.global .align 1 .b8 _ZN34_INTERNAL_bbce70bd_4_k_cu_76dd98056thrust24THRUST_300001_SM_1000_NS12placeholders2_8E[1];
.global .align 1 .b8 _ZN34_INTERNAL_bbce70bd_4_k_cu_76dd98056thrust24THRUST_300001_SM_1000_NS12placeholders2_9E[1];
.global .align 1 .b8 _ZN34_INTERNAL_bbce70bd_4_k_cu_76dd98056thrust24THRUST_300001_SM_1000_NS12placeholders3_10E[1];
.global .align 1 .b8 _ZN34_INTERNAL_bbce70bd_4_k_cu_76dd98056thrust24THRUST_300001_SM_1000_NS3seqE[1];
.extern .shared .align 16 .b8 cache[];

.visible .entry _Z12reduceKernelPKfmPf(
	.param .u64 .ptr .align 1 _Z12reduceKernelPKfmPf_param_0,
	.param .u64 _Z12reduceKernelPKfmPf_param_1,
	.param .u64 .ptr .align 1 _Z12reduceKernelPKfmPf_param_2
)
{
	.reg .pred 	%p<17>;
	.reg .b32 	%r<46>;
	.reg .b32 	%f<11>;
	.reg .b64 	%rd<14>;

	ld.param.u64 	%rd6, [_Z12reduceKernelPKfmPf_param_0];
	ld.param.u64 	%rd4, [_Z12reduceKernelPKfmPf_param_1];
	ld.param.u64 	%rd5, [_Z12reduceKernelPKfmPf_param_2];
	cvta.to.global.u64 	%rd1, %rd6;
	mov.u32 	%r1, %ntid.x;
	mov.u32 	%r2, %ctaid.x;
	mov.u32 	%r3, %tid.x;
	mad.lo.s32 	%r12, %r1, %r2, %r3;
	and.b32  	%r4, %r3, 31;
	cvt.u64.u32 	%rd2, %r12;
	setp.le.u64 	%p1, %rd4, %rd2;
	mov.b32 	%r45, 0;
	@%p1 bra 	$L__BB0_2;
	shl.b64 	%rd7, %rd2, 2;
	add.s64 	%rd8, %rd1, %rd7;
	ld.global.nc.f32 	%f3, [%rd8];
	cvt.rzi.s32.f32 	%r45, %f3;
$L__BB0_2:
	cvt.u32.u64 	%r13, %rd2;
	mov.u32 	%r14, %nctaid.x;
	mad.lo.s32 	%r15, %r1, %r14, %r13;
	cvt.u64.u32 	%rd3, %r15;
	setp.le.u64 	%p2, %rd4, %rd3;
	@%p2 bra 	$L__BB0_4;
	cvt.rn.f32.s32 	%f4, %r45;
	shl.b64 	%rd9, %rd3, 2;
	add.s64 	%rd10, %rd1, %rd9;
	ld.global.nc.f32 	%f5, [%rd10];
	add.f32 	%f6, %f5, %f4;
	cvt.rzi.s32.f32 	%r45, %f6;
$L__BB0_4:
	shfl.sync.down.b32	%r16|%p3, %r45, 16, 31, -1;
	add.s32 	%r17, %r16, %r45;
	shfl.sync.down.b32	%r18|%p4, %r17, 8, 31, -1;
	add.s32 	%r19, %r18, %r17;
	shfl.sync.down.b32	%r20|%p5, %r19, 4, 31, -1;
	add.s32 	%r21, %r20, %r19;
	shfl.sync.down.b32	%r22|%p6, %r21, 2, 31, -1;
	add.s32 	%r23, %r22, %r21;
	shfl.sync.down.b32	%r24|%p7, %r23, 1, 31, -1;
	add.s32 	%r9, %r24, %r23;
	setp.ne.s32 	%p8, %r4, 0;
	@%p8 bra 	$L__BB0_6;
	cvt.rn.f32.s32 	%f7, %r9;
	shr.u32 	%r25, %r3, 3;
	and.b32  	%r26, %r25, 124;
	mov.u32 	%r27, cache;
	add.s32 	%r28, %r27, %r26;
	st.shared.f32 	[%r28], %f7;
$L__BB0_6:
	setp.gt.u32 	%p9, %r3, 31;
	@%p9 bra 	$L__BB0_11;
	bar.sync 	0;
	add.s32 	%r29, %r1, -1;
	shr.u32 	%r30, %r29, 5;
	setp.gt.u32 	%p10, %r4, %r30;
	mov.f32 	%f10, 0f00000000;
	@%p10 bra 	$L__BB0_9;
	shl.b32 	%r31, %r4, 2;
	mov.u32 	%r32, cache;
	add.s32 	%r33, %r32, %r31;
	ld.shared.f32 	%f10, [%r33];
$L__BB0_9:
	setp.ne.s32 	%p11, %r4, 0;
	cvt.rzi.s32.f32 	%r34, %f10;
	shfl.sync.down.b32	%r35|%p12, %r34, 16, 31, -1;
	add.s32 	%r36, %r35, %r34;
	shfl.sync.down.b32	%r37|%p13, %r36, 8, 31, -1;
	add.s32 	%r38, %r37, %r36;
	shfl.sync.down.b32	%r39|%p14, %r38, 4, 31, -1;
	add.s32 	%r40, %r39, %r38;
	shfl.sync.down.b32	%r41|%p15, %r40, 2, 31, -1;
	add.s32 	%r42, %r41, %r40;
	shfl.sync.down.b32	%r43|%p16, %r42, 1, 31, -1;
	add.s32 	%r10, %r43, %r42;
	@%p11 bra 	$L__BB0_11;
	cvt.rn.f32.s32 	%f9, %r10;
	cvta.to.global.u64 	%rd11, %rd5;
	mul.wide.u32 	%rd12, %r2, 4;
	add.s64 	%rd13, %rd11, %rd12;
	st.global.f32 	[%rd13], %f9;
$L__BB0_11:
	ret;

}
	// .globl	_ZN3cub18CUB_300001_SM_10006detail11EmptyKernelIvEEvv
.visible .entry _ZN3cub18CUB_300001_SM_10006detail11EmptyKernelIvEEvv()
{


	ret;

}
	// .globl	_ZN3cub18CUB_300001_SM_10006detail8for_each13static_kernelINS2_12policy_hub_t12policy_500_tEmN6thrust24THRUST_300001_SM_1000_NS8cuda_cub20__uninitialized_fill7functorINS7_10device_ptrIfEEfEEEEvT0_T1_
.visible .entry _ZN3cub18CUB_300001_SM_10006detail8for_each13static_kernelINS2_12policy_hub_t12policy_500_tEmN6thrust24THRUST_300001_SM_1000_NS8cuda_cub20__uninitialized_fill7functorINS7_10device_ptrIfEEfEEEEvT0_T1_(
	.param .u64 _ZN3cub18CUB_300001_SM_10006detail8for_each13static_kernelINS2_12policy_hub_t12policy_500_tEmN6thrust24THRUST_300001_SM_1000_NS8cuda_cub20__uninitialized_fill7functorINS7_10device_ptrIfEEfEEEEvT0_T1__param_0,
	.param .align 8 .b8 _ZN3cub18CUB_300001_SM_10006detail8for_each13static_kernelINS2_12policy_hub_t12policy_500_tEmN6thrust24THRUST_300001_SM_1000_NS8cuda_cub20__uninitialized_fill7functorINS7_10device_ptrIfEEfEEEEvT0_T1__param_1[16]
)
.maxntid 256
{
	.reg .pred 	%p<4>;
	.reg .b16 	%rs<5>;
	.reg .b32 	%r<10>;
	.reg .b32 	%f<3>;
	.reg .b64 	%rd<16>;

	ld.param.f32 	%f2, [_ZN3cub18CUB_300001_SM_10006detail8for_each13static_kernelINS2_12policy_hub_t12policy_500_tEmN6thrust24THRUST_300001_SM_1000_NS8cuda_cub20__uninitialized_fill7functorINS7_10device_ptrIfEEfEEEEvT0_T1__param_1+8];
	ld.param.u64 	%rd4, [_ZN3cub18CUB_300001_SM_10006detail8for_each13static_kernelINS2_12policy_hub_t12policy_500_tEmN6thrust24THRUST_300001_SM_1000_NS8cuda_cub20__uninitialized_fill7functorINS7_10device_ptrIfEEfEEEEvT0_T1__param_1];
	ld.param.u64 	%rd5, [_ZN3cub18CUB_300001_SM_10006detail8for_each13static_kernelINS2_12policy_hub_t12policy_500_tEmN6thrust24THRUST_300001_SM_1000_NS8cuda_cub20__uninitialized_fill7functorINS7_10device_ptrIfEEfEEEEvT0_T1__param_0];
	mov.u32 	%r7, %ctaid.x;
	mul.wide.u32 	%rd1, %r7, 512;
	sub.s64 	%rd2, %rd5, %rd1;
	setp.lt.u64 	%p1, %rd2, 512;
	@%p1 bra 	$L__BB2_2;
	mov.u32 	%r9, %tid.x;
	cvta.to.global.u64 	%rd11, %rd4;
	cvt.u64.u32 	%rd12, %r9;
	add.s64 	%rd13, %rd1, %rd12;
	shl.b64 	%rd14, %rd13, 2;
	add.s64 	%rd15, %rd11, %rd14;
	st.global.f32 	[%rd15], %f2;
	st.global.f32 	[%rd15+1024], %f2;
	bra.uni 	$L__BB2_6;
$L__BB2_2:
	cvta.to.global.u64 	%rd6, %rd4;
	mov.u32 	%r1, %tid.x;
	cvt.u64.u32 	%rd7, %r1;
	setp.le.u64 	%p2, %rd2, %rd7;
	add.s64 	%rd8, %rd1, %rd7;
	shl.b64 	%rd9, %rd8, 2;
	add.s64 	%rd3, %rd6, %rd9;
	@%p2 bra 	$L__BB2_4;
	st.global.f32 	[%rd3], %f2;
$L__BB2_4:
	add.s32 	%r8, %r1, 256;
	cvt.u64.u32 	%rd10, %r8;
	setp.le.u64 	%p3, %rd2, %rd10;
	@%p3 bra 	$L__BB2_6;
	st.global.f32 	[%rd3+1024], %f2;
$L__BB2_6:
	ret;

}


// ===== COMPILED SASS (sm_100) =====

	.target	sm_100

	.elftype	@"ET_EXEC"


//--------------------- .note.nv.tkinfo           --------------------------
	.section	.note.nv.tkinfo,"",@"SHT_NOTE"
	.sectionflags	@"SHF_NOTE_NV_TKINFO"
	.tkinfo
        /*0018*/ 	.word	0x00000002
        /*0030*/ 	.string	""
        /*0030*/ 	.string	"ptxas"
        /*0030*/ 	.string	"Cuda compilation tools, release 13.0, V13.0.88"
        /*0030*/ 	.string	"Build cuda_13.0.r13.0/compiler.36424714_0"
        /*0030*/ 	.string	"-arch sm_100 -m 64 "



//--------------------- .note.nv.cuinfo           --------------------------
	.section	.note.nv.cuinfo,"",@"SHT_NOTE"
	.sectionflags	@"SHF_NOTE_NV_CUINFO"
        /*0018*/ 	.short	0x0002
        /*001a*/ 	.short	0x0064
        /*001c*/ 	.short	0x0082
	.zero		2


//--------------------- .nv.info                  --------------------------
	.section	.nv.info,"",@"SHT_CUDA_INFO"
	.align	4


	//----- nvinfo : EIATTR_REGCOUNT
	.align		4
        /*0000*/ 	.byte	0x04, 0x2f
        /*0002*/ 	.short	(.L_44 - .L_43)
	.align		4
.L_43:
        /*0004*/ 	.word	index@(_Z12reduceKernelPKfmPf)
        /*0008*/ 	.word	0x0000000e


	//----- nvinfo : EIATTR_FRAME_SIZE
	.align		4
.L_44:
        /*000c*/ 	.byte	0x04, 0x11
        /*000e*/ 	.short	(.L_46 - .L_45)
	.align		4
.L_45:
        /*0010*/ 	.word	index@(_Z12reduceKernelPKfmPf)
        /*0014*/ 	.word	0x00000000


	//----- nvinfo : EIATTR_REGCOUNT
	.align		4
.L_46:
        /*0018*/ 	.byte	0x04, 0x2f
        /*001a*/ 	.short	(.L_48 - .L_47)
	.align		4
.L_47:
        /*001c*/ 	.word	index@(_ZN3cub18CUB_300001_SM_10006detail11EmptyKernelIvEEvv)
        /*0020*/ 	.word	0x00000004


	//----- nvinfo : EIATTR_FRAME_SIZE
	.align		4
.L_48:
        /*0024*/ 	.byte	0x04, 0x11
        /*0026*/ 	.short	(.L_50 - .L_49)
	.align		4
.L_49:
        /*0028*/ 	.word	index@(_ZN3cub18CUB_300001_SM_10006detail11EmptyKernelIvEEvv)
        /*002c*/ 	.word	0x00000000


	//----- nvinfo : EIATTR_REGCOUNT
	.align		4
.L_50:
        /*0030*/ 	.byte	0x04, 0x2f
        /*0032*/ 	.short	(.L_52 - .L_51)
	.align		4
.L_51:
        /*0034*/ 	.word	index@(_ZN3cub18CUB_300001_SM_10006detail8for_each13static_kernelINS2_12policy_hub_t12policy_500_tEmN6thrust24THRUST_300001_SM_1000_NS8cuda_cub20__uninitialized_fill7functorINS7_10device_ptrIfEEfEEEEvT0_T1_)
        /*0038*/ 	.word	0x00000008


	//----- nvinfo : EIATTR_FRAME_SIZE
	.align		4
.L_52:
        /*003c*/ 	.byte	0x04, 0x11
        /*003e*/ 	.short	(.L_54 - .L_53)
	.align		4
.L_53:
        /*0040*/ 	.word	index@(_ZN3cub18CUB_300001_SM_10006detail8for_each13static_kernelINS2_12policy_hub_t12policy_500_tEmN6thrust24THRUST_300001_SM_1000_NS8cuda_cub20__uninitialized_fill7functorINS7_10device_ptrIfEEfEEEEvT0_T1_)
        /*0044*/ 	.word	0x00000000


	//----- nvinfo : EIATTR_MIN_STACK_SIZE
	.align		4
.L_54:
        /*0048*/ 	.byte	0x04, 0x12
        /*004a*/ 	.short	(.L_56 - .L_55)
	.align		4
.L_55:
        /*004c*/ 	.word	index@(_ZN3cub18CUB_300001_SM_10006detail8for_each13static_kernelINS2_12policy_hub_t12policy_500_tEmN6thrust24THRUST_300001_SM_1000_NS8cuda_cub20__uninitialized_fill7functorINS7_10device_ptrIfEEfEEEEvT0_T1_)
        /*0050*/ 	.word	0x00000000


	//----- nvinfo : EIATTR_MIN_STACK_SIZE
	.align		4
.L_56:
        /*0054*/ 	.byte	0x04, 0x12
        /*0056*/ 	.short	(.L_58 - .L_57)
	.align		4
.L_57:
        /*0058*/ 	.word	index@(_ZN3cub18CUB_300001_SM_10006detail11EmptyKernelIvEEvv)
        /*005c*/ 	.word	0x00000000


	//----- nvinfo : EIATTR_MIN_STACK_SIZE
	.align		4
.L_58:
        /*0060*/ 	.byte	0x04, 0x12
        /*0062*/ 	.short	(.L_60 - .L_59)
	.align		4
.L_59:
        /*0064*/ 	.word	index@(_Z12reduceKernelPKfmPf)
        /*0068*/ 	.word	0x00000000
.L_60:


//--------------------- .nv.compat                --------------------------
	.section	.nv.compat,"",@"SHT_CUDA_COMPAT_INFO"
	.align	4
        /*0000*/ 	.byte	0x02, 0x09, 0x00, 0x00, 0x02, 0x02, 0x01, 0x00, 0x02, 0x05, 0x05, 0x00, 0x03, 0x07, 0x01, 0x01
        /*0010*/ 	.byte	0x02, 0x03, 0x00, 0x00, 0x02, 0x06, 0x01, 0x00, 0x04, 0x0b, 0x08, 0x00, 0x09, 0x00, 0x00, 0x00
        /*0020*/ 	.byte	0x00, 0x00, 0x00, 0x00


//--------------------- .nv.info._ZN3cub18CUB_300001_SM_10006detail8for_each13static_kernelINS2_12policy_hub_t12policy_500_tEmN6thrust24THRUST_300001_SM_1000_NS8cuda_cub20__uninitialized_fill7functorINS7_10device_ptrIfEEfEEEEvT0_T1_ --------------------------
	.section	.nv.info._ZN3cub18CUB_300001_SM_10006detail8for_each13static_kernelINS2_12policy_hub_t12policy_500_tEmN6thrust24THRUST_300001_SM_1000_NS8cuda_cub20__uninitialized_fill7functorINS7_10device_ptrIfEEfEEEEvT0_T1_,"",@"SHT_CUDA_INFO"
	.sectionflags	@""
	.align	4


	//----- nvinfo : EIATTR_CUDA_API_VERSION
	.align		4
        /*0000*/ 	.byte	0x04, 0x37
        /*0002*/ 	.short	(.L_62 - .L_61)
.L_61:
        /*0004*/ 	.word	0x00000082


	//----- nvinfo : EIATTR_KPARAM_INFO
	.align		4
.L_62:
        /*0008*/ 	.byte	0x04, 0x17
        /*000a*/ 	.short	(.L_64 - .L_63)
.L_63:
        /*000c*/ 	.word	0x00000000
        /*0010*/ 	.short	0x0001
        /*0012*/ 	.short	0x0008
        /*0014*/ 	.byte	0x00, 0xf0, 0x41, 0x00


	//----- nvinfo : EIATTR_KPARAM_INFO
	.align		4
.L_64:
        /*0018*/ 	.byte	0x04, 0x17
        /*001a*/ 	.short	(.L_66 - .L_65)
.L_65:
        /*001c*/ 	.word	0x00000000
        /*0020*/ 	.short	0x0000
        /*0022*/ 	.short	0x0000
        /*0024*/ 	.byte	0x00, 0xf0, 0x21, 0x00


	//----- nvinfo : EIATTR_SPARSE_MMA_MASK
	.align		4
.L_66:
        /*0028*/ 	.byte	0x03, 0x50
        /*002a*/ 	.short	0x0000


	//----- nvinfo : EIATTR_MAXREG_COUNT
	.align		4
        /*002c*/ 	.byte	0x03, 0x1b
        /*002e*/ 	.short	0x00ff


	//----- nvinfo : EIATTR_MERCURY_ISA_VERSION
	.align		4
        /*0030*/ 	.byte	0x03, 0x5f
        /*0032*/ 	.short	0x0101


	//----- nvinfo : EIATTR_VRC_CTA_INIT_COUNT
	.align		4
        /*0034*/ 	.byte	0x02, 0x4a
	.zero		1
	.zero		1


	//----- nvinfo : EIATTR_EXIT_INSTR_OFFSETS
	.align		4
        /*0038*/ 	.byte	0x04, 0x1c
        /*003a*/ 	.short	(.L_68 - .L_67)


	//   ....[0]....
.L_67:
        /*003c*/ 	.word	0x00000130


	//   ....[1]....
        /*0040*/ 	.word	0x00000230


	//   ....[2]....
        /*0044*/ 	.word	0x00000260


	//----- nvinfo : EIATTR_MAX_THREADS
	.align		4
.L_68:
        /*0048*/ 	.byte	0x04, 0x05
        /*004a*/ 	.short	(.L_70 - .L_69)
.L_69:
        /*004c*/ 	.word	0x00000100
        /*0050*/ 	.word	0x00000001
        /*0054*/ 	.word	0x00000001


	//----- nvinfo : EIATTR_CBANK_PARAM_SIZE
	.align		4
.L_70:
        /*0058*/ 	.byte	0x03, 0x19
        /*005a*/ 	.short	0x0018


	//----- nvinfo : EIATTR_PARAM_CBANK
	.align		4
        /*005c*/ 	.byte	0x04, 0x0a
        /*005e*/ 	.short	(.L_72 - .L_71)
	.align		4
.L_71:
        /*0060*/ 	.word	index@(.nv.constant0._ZN3cub18CUB_300001_SM_10006detail8for_each13static_kernelINS2_12policy_hub_t12policy_500_tEmN6thrust24THRUST_300001_SM_1000_NS8cuda_cub20__uninitialized_fill7functorINS7_10device_ptrIfEEfEEEEvT0_T1_)
        /*0064*/ 	.short	0x0380
        /*0066*/ 	.short	0x0018


	//----- nvinfo : EIATTR_SW_WAR
	.align		4
.L_72:
        /*0068*/ 	.byte	0x04, 0x36
        /*006a*/ 	.short	(.L_74 - .L_73)
.L_73:
        /*006c*/ 	.word	0x00000008
.L_74:


//--------------------- .nv.info._ZN3cub18CUB_300001_SM_10006detail11EmptyKernelIvEEvv --------------------------
	.section	.nv.info._ZN3cub18CUB_300001_SM_10006detail11EmptyKernelIvEEvv,"",@"SHT_CUDA_INFO"
	.sectionflags	@""
	.align	4


	//----- nvinfo : EIATTR_CUDA_API_VERSION
	.align		4
        /*0000*/ 	.byte	0x04, 0x37
        /*0002*/ 	.short	(.L_76 - .L_75)
.L_75:
        /*0004*/ 	.word	0x00000082


	//----- nvinfo : EIATTR_SPARSE_MMA_MASK
	.align		4
.L_76:
        /*0008*/ 	.byte	0x03, 0x50
        /*000a*/ 	.short	0x0000


	//----- nvinfo : EIATTR_MAXREG_COUNT
	.align		4
        /*000c*/ 	.byte	0x03, 0x1b
        /*000e*/ 	.short	0x00ff


	//----- nvinfo : EIATTR_MERCURY_ISA_VERSION
	.align		4
        /*0010*/ 	.byte	0x03, 0x5f
        /*0012*/ 	.short	0x0101


	//----- nvinfo : EIATTR_VRC_CTA_INIT_COUNT
	.align		4
        /*0014*/ 	.byte	0x02, 0x4a
	.zero		1
	.zero		1


	//----- nvinfo : EIATTR_EXIT_INSTR_OFFSETS
	.align		4
        /*0018*/ 	.byte	0x04, 0x1c
        /*001a*/ 	.short	(.L_78 - .L_77)


	//   ....[0]....
.L_77:
        /*001c*/ 	.word	0x00000010


	//----- nvinfo : EIATTR_SW_WAR
	.align		4
.L_78:
        /*0020*/ 	.byte	0x04, 0x36
        /*0022*/ 	.short	(.L_80 - .L_79)
.L_79:
        /*0024*/ 	.word	0x00000008
.L_80:


//--------------------- .nv.info._Z12reduceKernelPKfmPf --------------------------
	.section	.nv.info._Z12reduceKernelPKfmPf,"",@"SHT_CUDA_INFO"
	.sectionflags	@""
	.align	4


	//----- nvinfo : EIATTR_CUDA_API_VERSION
	.align		4
        /*0000*/ 	.byte	0x04, 0x37
        /*0002*/ 	.short	(.L_82 - .L_81)
.L_81:
        /*0004*/ 	.word	0x00000082


	//----- nvinfo : EIATTR_KPARAM_INFO
	.align		4
.L_82:
        /*0008*/ 	.byte	0x04, 0x17
        /*000a*/ 	.short	(.L_84 - .L_83)
.L_83:
        /*000c*/ 	.word	0x00000000
        /*0010*/ 	.short	0x0002
        /*0012*/ 	.short	0x0010
        /*0014*/ 	.byte	0x00, 0xf5, 0x21, 0x00


	//----- nvinfo : EIATTR_KPARAM_INFO
	.align		4
.L_84:
        /*0018*/ 	.byte	0x04, 0x17
        /*001a*/ 	.short	(.L_86 - .L_85)
.L_85:
        /*001c*/ 	.word	0x00000000
        /*0020*/ 	.short	0x0001
        /*0022*/ 	.short	0x0008
        /*0024*/ 	.byte	0x00, 0xf0, 0x21, 0x00


	//----- nvinfo : EIATTR_KPARAM_INFO
	.align		4
.L_86:
        /*0028*/ 	.byte	0x04, 0x17
        /*002a*/ 	.short	(.L_88 - .L_87)
.L_87:
        /*002c*/ 	.word	0x00000000
        /*0030*/ 	.short	0x0000
        /*0032*/ 	.short	0x0000
        /*0034*/ 	.byte	0x00, 0xf5, 0x21, 0x00


	//----- nvinfo : EIATTR_SPARSE_MMA_MASK
	.align		4
.L_88:
        /*0038*/ 	.byte	0x03, 0x50
        /*003a*/ 	.short	0x0000


	//----- nvinfo : EIATTR_MAXREG_COUNT
	.align		4
        /*003c*/ 	.byte	0x03, 0x1b
        /*003e*/ 	.short	0x00ff


	//----- nvinfo : EIATTR_NUM_BARRIERS
	.align		4
        /*0040*/ 	.byte	0x02, 0x4c
        /*0042*/ 	.byte	0x01
	.zero		1


	//----- nvinfo : EIATTR_MERCURY_ISA_VERSION
	.align		4
        /*0044*/ 	.byte	0x03, 0x5f
        /*0046*/ 	.short	0x0101


	//----- nvinfo : EIATTR_COOP_GROUP_MASK_REGIDS
	.align		4
        /*0048*/ 	.byte	0x04, 0x29
        /*004a*/ 	.short	(.L_90 - .L_89)


	//   ....[0]....
.L_89:
        /*004c*/ 	.word	0xffffffff


	//   ....[1]....
        /*0050*/ 	.word	0xffffffff


	//   ....[2]....
        /*0054*/ 	.word	0xffffffff


	//   ....[3]....
        /*0058*/ 	.word	0xffffffff


	//   ....[4]....
        /*005c*/ 	.word	0xffffffff


	//   ....[5]....
        /*0060*/ 	.word	0xffffffff


	//   ....[6]....
        /*0064*/ 	.word	0xffffffff


	//   ....[7]....
        /*0068*/ 	.word	0xffffffff


	//   ....[8]....
        /*006c*/ 	.word	0xffffffff


	//   ....[9]....
        /*0070*/ 	.word	0xffffffff


	//----- nvinfo : EIATTR_COOP_GROUP_INSTR_OFFSETS
	.align		4
.L_90:
        /*0074*/ 	.byte	0x04, 0x28
        /*0076*/ 	.short	(.L_92 - .L_91)


	//   ....[0]....
.L_91:
        /*0078*/ 	.word	0x000001b0


	//   ....[1]....
        /*007c*/ 	.word	0x000001d0


	//   ....[2]....
        /*0080*/ 	.word	0x000001f0


	//   ....[3]....
        /*0084*/ 	.word	0x00000220


	//   ....[4]....
        /*0088*/ 	.word	0x00000290


	//   ....[5]....
        /*008c*/ 	.word	0x000003b0


	//   ....[6]....
        /*0090*/ 	.word	0x000003d0


	//   ....[7]....
        /*0094*/ 	.word	0x000003f0


	//   ....[8]....
        /*0098*/ 	.word	0x00000410


	//   ....[9]....
        /*009c*/ 	.word	0x00000430


	//----- nvinfo : EIATTR_VRC_CTA_INIT_COUNT
	.align		4
.L_92:
        /*00a0*/ 	.byte	0x02, 0x4a
	.zero		1
	.zero		1


	//----- nvinfo : EIATTR_EXIT_INSTR_OFFSETS
	.align		4
        /*00a4*/ 	.byte	0x04, 0x1c
        /*00a6*/ 	.short	(.L_94 - .L_93)


	//   ....[0]....
.L_93:
        /*00a8*/ 	.word	0x000002f0


	//   ....[1]....
        /*00ac*/ 	.word	0x00000440


	//   ....[2]....
        /*00b0*/ 	.word	0x000004a0


	//----- nvinfo : EIATTR_CBANK_PARAM_SIZE
	.align		4
.L_94:
        /*00b4*/ 	.byte	0x03, 0x19
        /*00b6*/ 	.short	0x0018


	//----- nvinfo : EIATTR_PARAM_CBANK
	.align		4
        /*00b8*/ 	.byte	0x04, 0x0a
        /*00ba*/ 	.short	(.L_96 - .L_95)
	.align		4
.L_95:
        /*00bc*/ 	.word	index@(.nv.constant0._Z12reduceKernelPKfmPf)
        /*00c0*/ 	.short	0x0380
        /*00c2*/ 	.short	0x0018


	//----- nvinfo : EIATTR_SW_WAR
	.align		4
.L_96:
        /*00c4*/ 	.byte	0x04, 0x36
        /*00c6*/ 	.short	(.L_98 - .L_97)
.L_97:
        /*00c8*/ 	.word	0x00000008
.L_98:


//--------------------- .nv.callgraph             --------------------------
	.section	.nv.callgraph,"",@"SHT_CUDA_CALLGRAPH"
	.align	4
	.sectionentsize	8
	.align		4
        /*0000*/ 	.word	0x00000000
	.align		4
        /*0004*/ 	.word	0xffffffff
	.align		4
        /*0008*/ 	.word	0x00000000
	.align		4
        /*000c*/ 	.word	0xfffffffe
	.align		4
        /*0010*/ 	.word	0x00000000
	.align		4
        /*0014*/ 	.word	0xfffffffd
	.align		4
        /*0018*/ 	.word	0x00000000
	.align		4
        /*001c*/ 	.word	0xfffffffc


//--------------------- .nv.constant4             --------------------------
	.section	.nv.constant4,"a",@progbits
	.align	8
	.align		8
.nv.constant4:
        /*0000*/ 	.dword	_ZN34_INTERNAL_bbce70bd_4_k_cu_76dd98054cuda3std3__45__cpo5beginE
	.align		8
        /*0008*/ 	.dword	_ZN34_INTERNAL_bbce70bd_4_k_cu_76dd98054cuda3std3__45__cpo3endE
	.align		8
        /*0010*/ 	.dword	_ZN34_INTERNAL_bbce70bd_4_k_cu_76dd98054cuda3std3__45__cpo6cbeginE
	.align		8
        /*0018*/ 	.dword	_ZN34_INTERNAL_bbce70bd_4_k_cu_76dd98054cuda3std3__45__cpo4cendE
	.align		8
        /*0020*/ 	.dword	_ZN34_INTERNAL_bbce70bd_4_k_cu_76dd98054cuda3std3__45__cpo6rbeginE
	.align		8
        /*0028*/ 	.dword	_ZN34_INTERNAL_bbce70bd_4_k_cu_76dd98054cuda3std3__45__cpo4rendE
	.align		8
        /*0030*/ 	.dword	_ZN34_INTERNAL_bbce70bd_4_k_cu_76dd98054cuda3std3__45__cpo7crbeginE
	.align		8
        /*0038*/ 	.dword	_ZN34_INTERNAL_bbce70bd_4_k_cu_76dd98054cuda3std3__45__cpo5crendE
	.align		8
        /*0040*/ 	.dword	_ZN34_INTERNAL_bbce70bd_4_k_cu_76dd98054cuda3std3__436_GLOBAL__N__bbce70bd_4_k_cu_76dd98056ignoreE
	.align		8
        /*0048*/ 	.dword	_ZN34_INTERNAL_bbce70bd_4_k_cu_76dd98054cuda3std3__419piecewise_constructE
	.align		8
        /*0050*/ 	.dword	_ZN34_INTERNAL_bbce70bd_4_k_cu_76dd98054cuda3std3__48in_placeE
	.align		8
        /*0058*/ 	.dword	_ZN34_INTERNAL_bbce70bd_4_k_cu_76dd98054cuda3std3__420unreachable_sentinelE
	.align		8
        /*0060*/ 	.dword	_ZN34_INTERNAL_bbce70bd_4_k_cu_76dd98054cuda3std3__47nulloptE
	.align		8
        /*0068*/ 	.dword	_ZN34_INTERNAL_bbce70bd_4_k_cu_76dd98054cuda3std3__48unexpectE
	.align		8
        /*0070*/ 	.dword	_ZN34_INTERNAL_bbce70bd_4_k_cu_76dd98054cuda3std6ranges3__45__cpo4swapE
	.align		8
        /*0078*/ 	.dword	_ZN34_INTERNAL_bbce70bd_4_k_cu_76dd98054cuda3std6ranges3__45__cpo9iter_moveE
	.align		8
        /*0080*/ 	.dword	_ZN34_INTERNAL_bbce70bd_4_k_cu_76dd98054cuda3std6ranges3__45__cpo5beginE
	.align		8
        /*0088*/ 	.dword	_ZN34_INTERNAL_bbce70bd_4_k_cu_76dd98054cuda3std6ranges3__45__cpo3endE
	.align		8
        /*0090*/ 	.dword	_ZN34_INTERNAL_bbce70bd_4_k_cu_76dd98054cuda3std6ranges3__45__cpo6cbeginE
	.align		8
        /*0098*/ 	.dword	_ZN34_INTERNAL_bbce70bd_4_k_cu_76dd98054cuda3std6ranges3__45__cpo4cendE
	.align		8
        /*00a0*/ 	.dword	_ZN34_INTERNAL_bbce70bd_4_k_cu_76dd98054cuda3std6ranges3__45__cpo7advanceE
	.align		8
        /*00a8*/ 	.dword	_ZN34_INTERNAL_bbce70bd_4_k_cu_76dd98054cuda3std6ranges3__45__cpo9iter_swapE
	.align		8
        /*00b0*/ 	.dword	_ZN34_INTERNAL_bbce70bd_4_k_cu_76dd98054cuda3std6ranges3__45__cpo4nextE
	.align		8
        /*00b8*/ 	.dword	_ZN34_INTERNAL_bbce70bd_4_k_cu_76dd98054cuda3std6ranges3__45__cpo4prevE
	.align		8
        /*00c0*/ 	.dword	_ZN34_INTERNAL_bbce70bd_4_k_cu_76dd98054cuda3std6ranges3__45__cpo4dataE
	.align		8
        /*00c8*/ 	.dword	_ZN34_INTERNAL_bbce70bd_4_k_cu_76dd98054cuda3std6ranges3__45__cpo5cdataE
	.align		8
        /*00d0*/ 	.dword	_ZN34_INTERNAL_bbce70bd_4_k_cu_76dd98054cuda3std6ranges3__45__cpo4sizeE
	.align		8
        /*00d8*/ 	.dword	_ZN34_INTERNAL_bbce70bd_4_k_cu_76dd98054cuda3std6ranges3__45__cpo5ssizeE
	.align		8
        /*00e0*/ 	.dword	_ZN34_INTERNAL_bbce70bd_4_k_cu_76dd98054cuda3std6ranges3__45__cpo8distanceE
	.align		8
        /*00e8*/ 	.dword	_ZN34_INTERNAL_bbce70bd_4_k_cu_76dd98056thrust24THRUST_300001_SM_1000_NS8cuda_cub3parE
	.align		8
        /*00f0*/ 	.dword	_ZN34_INTERNAL_bbce70bd_4_k_cu_76dd98056thrust24THRUST_300001_SM_1000_NS8cuda_cub10par_nosyncE
	.align		8
        /*00f8*/ 	.dword	_ZN34_INTERNAL_bbce70bd_4_k_cu_76dd98056thrust24THRUST_300001_SM_1000_NS6system6detail10sequential3seqE
	.align		8
        /*0100*/ 	.dword	_ZN34_INTERNAL_bbce70bd_4_k_cu_76dd98056thrust24THRUST_300001_SM_1000_NS12placeholders2_1E
	.align		8
        /*0108*/ 	.dword	_ZN34_INTERNAL_bbce70bd_4_k_cu_76dd98056thrust24THRUST_300001_SM_1000_NS12placeholders2_2E
	.align		8
        /*0110*/ 	.dword	_ZN34_INTERNAL_bbce70bd_4_k_cu_76dd98056thrust24THRUST_300001_SM_1000_NS12placeholders2_3E
	.align		8
        /*0118*/ 	.dword	_ZN34_INTERNAL_bbce70bd_4_k_cu_76dd98056thrust24THRUST_300001_SM_1000_NS12placeholders2_4E
	.align		8
        /*0120*/ 	.dword	_ZN34_INTERNAL_bbce70bd_4_k_cu_76dd98056thrust24THRUST_300001_SM_1000_NS12placeholders2_5E
	.align		8
        /*0128*/ 	.dword	_ZN34_INTERNAL_bbce70bd_4_k_cu_76dd98056thrust24THRUST_300001_SM_1000_NS12placeholders2_6E
	.align		8
        /*0130*/ 	.dword	_ZN34_INTERNAL_bbce70bd_4_k_cu_76dd98056thrust24THRUST_300001_SM_1000_NS12placeholders2_7E
	.align		8
        /*0138*/ 	.dword	_ZN34_INTERNAL_bbce70bd_4_k_cu_76dd98056thrust24THRUST_300001_SM_1000_NS12placeholders2_8E
	.align		8
        /*0140*/ 	.dword	_ZN34_INTERNAL_bbce70bd_4_k_cu_76dd98056thrust24THRUST_300001_SM_1000_NS12placeholders2_9E
	.align		8
        /*0148*/ 	.dword	_ZN34_INTERNAL_bbce70bd_4_k_cu_76dd98056thrust24THRUST_300001_SM_1000_NS12placeholders3_10E
	.align		8
        /*0150*/ 	.dword	_ZN34_INTERNAL_bbce70bd_4_k_cu_76dd98056thrust24THRUST_300001_SM_1000_NS3seqE


//--------------------- .text._ZN3cub18CUB_300001_SM_10006detail8for_each13static_kernelINS2_12policy_hub_t12policy_500_tEmN6thrust24THRUST_300001_SM_1000_NS8cuda_cub20__uninitialized_fill7functorINS7_10device_ptrIfEEfEEEEvT0_T1_ --------------------------
	.section	.text._ZN3cub18CUB_300001_SM_10006detail8for_each13static_kernelINS2_12policy_hub_t12policy_500_tEmN6thrust24THRUST_300001_SM_1000_NS8cuda_cub20__uninitialized_fill7functorINS7_10device_ptrIfEEfEEEEvT0_T1_,"ax",@progbits
	.align	128
        .global         _ZN3cub18CUB_300001_SM_10006detail8for_each13static_kernelINS2_12policy_hub_t12policy_500_tEmN6thrust24THRUST_300001_SM_1000_NS8cuda_cub20__uninitialized_fill7functorINS7_10device_ptrIfEEfEEEEvT0_T1_
        .type           _ZN3cub18CUB_300001_SM_10006detail8for_each13static_kernelINS2_12policy_hub_t12policy_500_tEmN6thrust24THRUST_300001_SM_1000_NS8cuda_cub20__uninitialized_fill7functorINS7_10device_ptrIfEEfEEEEvT0_T1_,@function
        .size           _ZN3cub18CUB_300001_SM_10006detail8for_each13static_kernelINS2_12policy_hub_t12policy_500_tEmN6thrust24THRUST_300001_SM_1000_NS8cuda_cub20__uninitialized_fill7functorINS7_10device_ptrIfEEfEEEEvT0_T1_,(.L_x_4 - _ZN3cub18CUB_300001_SM_10006detail8for_each13static_kernelINS2_12policy_hub_t12policy_500_tEmN6thrust24THRUST_300001_SM_1000_NS8cuda_cub20__uninitialized_fill7functorINS7_10device_ptrIfEEfEEEEvT0_T1_)
        .other          _ZN3cub18CUB_300001_SM_10006detail8for_each13static_kernelINS2_12policy_hub_t12policy_500_tEmN6thrust24THRUST_300001_SM_1000_NS8cuda_cub20__uninitialized_fill7functorINS7_10device_ptrIfEEfEEEEvT0_T1_,@"STO_CUDA_ENTRY STV_DEFAULT"
_ZN3cub18CUB_300001_SM_10006detail8for_each13static_kernelINS2_12policy_hub_t12policy_500_tEmN6thrust24THRUST_300001_SM_1000_NS8cuda_cub20__uninitialized_fill7functorINS7_10device_ptrIfEEfEEEEvT0_T1_:
.text._ZN3cub18CUB_300001_SM_10006detail8for_each13static_kernelINS2_12policy_hub_t12policy_500_tEmN6thrust24THRUST_300001_SM_1000_NS8cuda_cub20__uninitialized_fill7functorINS7_10device_ptrIfEEfEEEEvT0_T1_:
[----:B------:R-:W-:Y:S08]  /*0000*/  LDC R1, c[0x0][0x37c] ;  /* 0x0000df00ff017b82 */ /* 0x000ff00000000800 */
[----:B------:R-:W0:Y:S01]  /*0010*/  S2UR UR4, SR_CTAID.X ;  /* 0x00000000000479c3 */ /* 0x000e220000002500 */
[----:B------:R-:W1:Y:S01]  /*0020*/  LDCU.64 UR6, c[0x0][0x380] ;  /* 0x00007000ff0677ac */ /* 0x000e620008000a00 */
[----:B------:R-:W2:Y:S01]  /*0030*/  LDCU.64 UR8, c[0x0][0x358] ;  /* 0x00006b00ff0877ac */ /* 0x000ea20008000a00 */
[----:B0-----:R-:W-:-:S04]  /*0040*/  UIMAD.WIDE.U32 UR4, UR4, 0x200, URZ ;  /* 0x00000200040478a5 */ /* 0x001fc8000f8e00ff */
[----:B-1----:R-:W-:-:S04]  /*0050*/  UIADD3 UR6, UP0, UPT, -UR4, UR6, URZ ;  /* 0x0000000604067290 */ /* 0x002fc8000ff1e1ff */
[----:B------:R-:W-:Y:S02]  /*0060*/  UIADD3.X UR7, UPT, UPT, ~UR5, UR7, URZ, UP0, !UPT ;  /* 0x0000000705077290 */ /* 0x000fe400087fe5ff */
[----:B------:R-:W-:-:S04]  /*0070*/  UISETP.GE.U32.AND UP0, UPT, UR6, 0x200, UPT ;  /* 0x000002000600788c */ /* 0x000fc8000bf06070 */
[----:B------:R-:W-:-:S09]  /*0080*/  UISETP.GE.U32.AND.EX UP0, UPT, UR7, URZ, UPT, UP0 ;  /* 0x000000ff0700728c */ /* 0x000fd2000bf06100 */
[----:B--2---:R-:W-:Y:S05]  /*0090*/  BRA.U !UP0, `(.L_x_0) ;  /* 0x0000000108287547 */ /* 0x004fea000b800000 */
[----:B------:R-:W0:Y:S01]  /*00a0*/  S2R R0, SR_TID.X ;  /* 0x0000000000007919 */ /* 0x000e220000002100 */
[----:B------:R-:W1:Y:S01]  /*00b0*/  LDCU.64 UR6, c[0x0][0x388] ;  /* 0x00007100ff0677ac */ /* 0x000e620008000a00 */
[----:B------:R-:W2:Y:S01]  /*00c0*/  LDC R5, c[0x0][0x390] ;  /* 0x0000e400ff057b82 */ /* 0x000ea20000000800 */
[----:B0-----:R-:W-:-:S05]  /*00d0*/  IADD3 R0, P0, PT, R0, UR4, RZ ;  /* 0x0000000400007c10 */ /* 0x001fca000ff1e0ff */
[----:B------:R-:W-:Y:S01]  /*00e0*/  IMAD.X R3, RZ, RZ, UR5, P0 ;  /* 0x00000005ff037e24 */ /* 0x000fe200080e06ff */
[----:B-1----:R-:W-:-:S04]  /*00f0*/  LEA R2, P0, R0, UR6, 0x2 ;  /* 0x0000000600027c11 */ /* 0x002fc8000f8010ff */
[----:B------:R-:W-:-:S05]  /*0100*/  LEA.HI.X R3, R0, UR7, R3, 0x2, P0 ;  /* 0x0000000700037c11 */ /* 0x000fca00080f1403 */
[----:B--2---:R-:W-:Y:S04]  /*0110*/  STG.E desc[UR8][R2.64], R5 ;  /* 0x0000000502007986 */ /* 0x004fe8000c101908 */
[----:B------:R-:W-:Y:S01]  /*0120*/  STG.E desc[UR8][R2.64+0x400], R5 ;  /* 0x0004000502007986 */ /* 0x000fe2000c101908 */
[----:B------:R-:W-:Y:S05]  /*0130*/  EXIT ;  /* 0x000000000000794d */ /* 0x000fea0003800000 */
.L_x_0:
[----:B------:R-:W0:Y:S01]  /*0140*/  S2R R0, SR_TID.X ;  /* 0x0000000000007919 */ /* 0x000e220000002100 */
[----:B------:R-:W-:Y:S01]  /*0150*/  IMAD.U32 R2, RZ, RZ, UR7 ;  /* 0x00000007ff027e24 */ /* 0x000fe2000f8e00ff */
[----:B------:R-:W1:Y:S01]  /*0160*/  LDCU.64 UR10, c[0x0][0x388] ;  /* 0x00007100ff0a77ac */ /* 0x000e620008000a00 */
[----:B------:R-:W-:Y:S01]  /*0170*/  IMAD.U32 R4, RZ, RZ, UR7 ;  /* 0x00000007ff047e24 */ /* 0x000fe2000f8e00ff */
[----:B0-----:R-:W-:-:S04]  /*0180*/  ISETP.LT.U32.AND P0, PT, R0, UR6, PT ;  /* 0x0000000600007c0c */ /* 0x001fc8000bf01070 */
[----:B------:R-:W-:Y:S01]  /*0190*/  ISETP.GT.U32.AND.EX P0, PT, R2, RZ, PT, P0 ;  /* 0x000000ff0200720c */ /* 0x000fe20003f04100 */
[C---:B------:R-:W-:Y:S01]  /*01a0*/  VIADD R2, R0.reuse, 0x100 ;  /* 0x0000010000027836 */ /* 0x040fe20000000000 */
[----:B------:R-:W-:-:S04]  /*01b0*/  IADD3 R0, P2, PT, R0, UR4, RZ ;  /* 0x0000000400007c10 */ /* 0x000fc8000ff5e0ff */
[----:B------:R-:W-:Y:S01]  /*01c0*/  ISETP.LT.U32.AND P1, PT, R2, UR6, PT ;  /* 0x0000000602007c0c */ /* 0x000fe2000bf21070 */
[----:B------:R-:W-:Y:S01]  /*01d0*/  IMAD.X R3, RZ, RZ, UR5, P2 ;  /* 0x00000005ff037e24 */ /* 0x000fe200090e06ff */
[----:B-1----:R-:W-:Y:S02]  /*01e0*/  LEA R2, P2, R0, UR10, 0x2 ;  /* 0x0000000a00027c11 */ /* 0x002fe4000f8410ff */
[----:B------:R-:W-:Y:S02]  /*01f0*/  ISETP.GT.U32.AND.EX P1, PT, R4, RZ, PT, P1 ;  /* 0x000000ff0400720c */ /* 0x000fe40003f24110 */
[----:B------:R-:W-:Y:S01]  /*0200*/  LEA.HI.X R3, R0, UR11, R3, 0x2, P2 ;  /* 0x0000000b00037c11 */ /* 0x000fe200090f1403 */
[----:B------:R-:W0:Y:S04]  /*0210*/  @P0 LDC R5, c[0x0][0x390] ;  /* 0x0000e400ff050b82 */ /* 0x000e280000000800 */
[----:B0-----:R0:W-:Y:S06]  /*0220*/  @P0 STG.E desc[UR8][R2.64], R5 ;  /* 0x0000000502000986 */ /* 0x0011ec000c101908 */
[----:B------:R-:W-:Y:S05]  /*0230*/  @!P1 EXIT ;  /* 0x000000000000994d */ /* 0x000fea0003800000 */
[----:B0-----:R-:W0:Y:S02]  /*0240*/  LDC R5, c[0x0][0x390] ;  /* 0x0000e400ff057b82 */ /* 0x001e240000000800 */
[----:B0-----:R-:W-:Y:S01]  /*0250*/  STG.E desc[UR8][R2.64+0x400], R5 ;  /* 0x0004000502007986 */ /* 0x001fe2000c101908 */
[----:B------:R-:W-:Y:S05]  /*0260*/  EXIT ;  /* 0x000000000000794d */ /* 0x000fea0003800000 */
.L_x_1:
[----:B------:R-:W-:-:S00]  /*0270*/  BRA `(.L_x_1) ;  /* 0xfffffffc00fc7947 */ /* 0x000fc0000383ffff */
[----:B------:R-:W-:-:S00]  /*0280*/  NOP ;  /* 0x0000000000007918 */ /* 0x000fc00000000000 */
[----:B------:R-:W-:-:S00]  /*0290*/  NOP ;  /* 0x0000000000007918 */ /* 0x000fc00000000000 */
[----:B------:R-:W-:-:S00]  /*02a0*/  NOP ;  /* 0x0000000000007918 */ /* 0x000fc00000000000 */
[----:B------:R-:W-:-:S00]  /*02b0*/  NOP ;  /* 0x0000000000007918 */ /* 0x000fc00000000000 */
[----:B------:R-:W-:-:S00]  /*02c0*/  NOP ;  /* 0x0000000000007918 */ /* 0x000fc00000000000 */
[----:B------:R-:W-:-:S00]  /*02d0*/  NOP ;  /* 0x0000000000007918 */ /* 0x000fc00000000000 */
[----:B------:R-:W-:-:S00]  /*02e0*/  NOP ;  /* 0x0000000000007918 */ /* 0x000fc00000000000 */
[----:B------:R-:W-:-:S00]  /*02f0*/  NOP ;  /* 0x0000000000007918 */ /* 0x000fc00000000000 */
.L_x_4:


//--------------------- .text._ZN3cub18CUB_300001_SM_10006detail11EmptyKernelIvEEvv --------------------------
	.section	.text._ZN3cub18CUB_300001_SM_10006detail11EmptyKernelIvEEvv,"ax",@progbits
	.align	128
        .global         _ZN3cub18CUB_300001_SM_10006detail11EmptyKernelIvEEvv
        .type           _ZN3cub18CUB_300001_SM_10006detail11EmptyKernelIvEEvv,@function
        .size           _ZN3cub18CUB_300001_SM_10006detail11EmptyKernelIvEEvv,(.L_x_5 - _ZN3cub18CUB_300001_SM_10006detail11EmptyKernelIvEEvv)
        .other          _ZN3cub18CUB_300001_SM_10006detail11EmptyKernelIvEEvv,@"STO_CUDA_ENTRY STV_DEFAULT"
_ZN3cub18CUB_300001_SM_10006detail11EmptyKernelIvEEvv:
.text._ZN3cub18CUB_300001_SM_10006detail11EmptyKernelIvEEvv:
[----:B------:R-:W-:Y:S01]  /*0000*/  LDC R1, c[0x0][0x37c] ;  /* 0x0000df00ff017b82 */ /* 0x000fe20000000800 */
[----:B------:R-:W-:Y:S05]  /*0010*/  EXIT ;  /* 0x000000000000794d */ /* 0x000fea0003800000 */
.L_x_2:
        /* <DEDUP_REMOVED lines=14> */
.L_x_5:


//--------------------- .text._Z12reduceKernelPKfmPf --------------------------
	.section	.text._Z12reduceKernelPKfmPf,"ax",@progbits
	.align	128
        .global         _Z12reduceKernelPKfmPf
        .type           _Z12reduceKernelPKfmPf,@function
        .size           _Z12reduceKernelPKfmPf,(.L_x_6 - _Z12reduceKernelPKfmPf)
        .other          _Z12reduceKernelPKfmPf,@"STO_CUDA_ENTRY STV_DEFAULT"
_Z12reduceKernelPKfmPf:
.text._Z12reduceKernelPKfmPf:
[----:B------:R-:W-:Y:S01]  /*0000*/  LDC R1, c[0x0][0x37c] ;  /* 0x0000df00ff017b82 */ /* 0x000fe20000000800 */
[----:B------:R-:W0:Y:S01]  /*0010*/  S2R R0, SR_CTAID.X ;  /* 0x0000000000007919 */ /* 0x000e220000002500 */
[----:B------:R-:W0:Y:S06]  /*0020*/  LDCU UR5, c[0x0][0x360] ;  /* 0x00006c00ff0577ac */ /* 0x000e2c0008000800 */
[----:B------:R-:W1:Y:S01]  /*0030*/  LDC R7, c[0x0][0x370] ;  /* 0x0000dc00ff077b82 */ /* 0x000e620000000800 */
[----:B------:R-:W0:Y:S01]  /*0040*/  S2R R3, SR_TID.X ;  /* 0x0000000000037919 */ /* 0x000e220000002100 */
[----:B------:R-:W2:Y:S01]  /*0050*/  LDCU.64 UR6, c[0x0][0x388] ;  /* 0x00007100ff0677ac */ /* 0x000ea20008000a00 */
[----:B0-----:R-:W-:-:S04]  /*0060*/  IMAD R2, R0, UR5, R3 ;  /* 0x0000000500027c24 */ /* 0x001fc8000f8e0203 */
[----:B-1----:R-:W-:Y:S01]  /*0070*/  IMAD R7, R7, UR5, R2 ;  /* 0x0000000507077c24 */ /* 0x002fe2000f8e0202 */
[----:B--2---:R-:W-:-:S04]  /*0080*/  ISETP.GE.U32.AND P0, PT, R2, UR6, PT ;  /* 0x0000000602007c0c */ /* 0x004fc8000bf06070 */
[----:B------:R-:W-:Y:S02]  /*0090*/  ISETP.GE.U32.AND.EX P0, PT, RZ, UR7, PT, P0 ;  /* 0x00000007ff007c0c */ /* 0x000fe4000bf06100 */
[----:B------:R-:W-:-:S04]  /*00a0*/  ISETP.GE.U32.AND P1, PT, R7, UR6, PT ;  /* 0x0000000607007c0c */ /* 0x000fc8000bf26070 */
[----:B------:R-:W-:Y:S01]  /*00b0*/  ISETP.GE.U32.AND.EX P1, PT, RZ, UR7, PT, P1 ;  /* 0x00000007ff007c0c */ /* 0x000fe2000bf26110 */
[----:B------:R-:W0:Y:S06]  /*00c0*/  LDCU.64 UR6, c[0x0][0x358] ;  /* 0x00006b00ff0677ac */ /* 0x000e2c0008000a00 */
[----:B------:R-:W1:Y:S08]  /*00d0*/  @!P0 LDC.64 R4, c[0x0][0x380] ;  /* 0x0000e000ff048b82 */ /* 0x000e700000000a00 */
[----:B------:R-:W2:Y:S01]  /*00e0*/  @!P1 LDC.64 R8, c[0x0][0x380] ;  /* 0x0000e000ff089b82 */ /* 0x000ea20000000a00 */
[----:B-1----:R-:W-:-:S04]  /*00f0*/  @!P0 LEA R4, P2, R2, R4, 0x2 ;  /* 0x0000000402048211 */ /* 0x002fc800078410ff */
[----:B------:R-:W-:-:S05]  /*0100*/  @!P0 LEA.HI.X R5, R2, R5, RZ, 0x2, P2 ;  /* 0x0000000502058211 */ /* 0x000fca00010f14ff */
[----:B0-----:R-:W3:Y:S01]  /*0110*/  @!P0 LDG.E.CONSTANT R4, desc[UR6][R4.64] ;  /* 0x0000000604048981 */ /* 0x001ee2000c1e9900 */
[----:B--2---:R-:W-:-:S04]  /*0120*/  @!P1 LEA R6, P2, R7, R8, 0x2 ;  /* 0x0000000807069211 */ /* 0x004fc800078410ff */
[----:B------:R-:W-:-:S06]  /*0130*/  @!P1 LEA.HI.X R7, R7, R9, RZ, 0x2, P2 ;  /* 0x0000000907079211 */ /* 0x000fcc00010f14ff */
[----:B------:R-:W2:Y:S01]  /*0140*/  @!P1 LDG.E.CONSTANT R7, desc[UR6][R6.64] ;  /* 0x0000000606079981 */ /* 0x000ea2000c1e9900 */
[----:B------:R-:W-:-:S06]  /*0150*/  IMAD.MOV.U32 R8, RZ, RZ, RZ ;  /* 0x000000ffff087224 */ /* 0x000fcc00078e00ff */
[----:B---3--:R-:W0:Y:S02]  /*0160*/  @!P0 F2I.TRUNC.NTZ R8, R4 ;  /* 0x0000000400088305 */ /* 0x008e24000020f100 */
[----:B0-----:R-:W-:-:S05]  /*0170*/  @!P1 I2FP.F32.S32 R2, R8 ;  /* 0x0000000800029245 */ /* 0x001fca0000201400 */
[----:B--2---:R-:W-:-:S04]  /*0180*/  @!P1 FADD R9, R2, R7 ;  /* 0x0000000702099221 */ /* 0x004fc80000000000 */
[----:B------:R-:W0:Y:S01]  /*0190*/  @!P1 F2I.TRUNC.NTZ R8, R9 ;  /* 0x0000000900089305 */ /* 0x000e22000020f100 */
[----:B------:R-:W-:Y:S01]  /*01a0*/  ISETP.GT.U32.AND P1, PT, R3, 0x1f, PT ;  /* 0x0000001f0300780c */ /* 0x000fe20003f24070 */
[----:B0-----:R-:W0:Y:S02]  /*01b0*/  SHFL.DOWN PT, R11, R8, 0x10, 0x1f ;  /* 0x0a001f00080b7f89 */ /* 0x001e2400000e0000 */
[----:B0-----:R-:W-:-:S05]  /*01c0*/  IMAD.IADD R11, R11, 0x1, R8 ;  /* 0x000000010b0b7824 */ /* 0x001fca00078e0208 */
[----:B------:R-:W0:Y:S02]  /*01d0*/  SHFL.DOWN PT, R2, R11, 0x8, 0x1f ;  /* 0x09001f000b027f89 */ /* 0x000e2400000e0000 */
[----:B0-----:R-:W-:-:S05]  /*01e0*/  IMAD.IADD R5, R11, 0x1, R2 ;  /* 0x000000010b057824 */ /* 0x001fca00078e0202 */
[----:B------:R-:W0:Y:S02]  /*01f0*/  SHFL.DOWN PT, R2, R5, 0x4, 0x1f ;  /* 0x08801f0005027f89 */ /* 0x000e2400000e0000 */
[----:B0-----:R-:W-:Y:S01]  /*0200*/  IMAD.IADD R6, R5, 0x1, R2 ;  /* 0x0000000105067824 */ /* 0x001fe200078e0202 */
[----:B------:R-:W-:-:S04]  /*0210*/  LOP3.LUT R2, R3, 0x1f, RZ, 0xc0, !PT ;  /* 0x0000001f03027812 */ /* 0x000fc800078ec0ff */
[----:B------:R-:W0:Y:S01]  /*0220*/  SHFL.DOWN PT, R7, R6, 0x2, 0x1f ;  /* 0x08401f0006077f89 */ /* 0x000e2200000e0000 */
[----:B------:R-:W-:-:S13]  /*0230*/  ISETP.NE.AND P0, PT, R2, RZ, PT ;  /* 0x000000ff0200720c */ /* 0x000fda0003f05270 */
[----:B------:R-:W1:Y:S01]  /*0240*/  @!P0 S2R R10, SR_CgaCtaId ;  /* 0x00000000000a8919 */ /* 0x000e620000008800 */
[----:B------:R-:W-:Y:S02]  /*0250*/  @!P0 MOV R9, 0x400 ;  /* 0x0000040000098802 */ /* 0x000fe40000000f00 */
[----:B------:R-:W-:-:S04]  /*0260*/  @!P0 SHF.R.U32.HI R8, RZ, 0x3, R3 ;  /* 0x00000003ff088819 */ /* 0x000fc80000011603 */
[----:B------:R-:W-:Y:S01]  /*0270*/  @!P0 LOP3.LUT R8, R8, 0x7c, RZ, 0xc0, !PT ;  /* 0x0000007c08088812 */ /* 0x000fe200078ec0ff */
[----:B0-----:R-:W-:-:S05]  /*0280*/  IMAD.IADD R7, R6, 0x1, R7 ;  /* 0x0000000106077824 */ /* 0x001fca00078e0207 */
[----:B------:R-:W0:Y:S01]  /*0290*/  SHFL.DOWN PT, R4, R7, 0x1, 0x1f ;  /* 0x08201f0007047f89 */ /* 0x000e2200000e0000 */
[----:B-1----:R-:W-:-:S05]  /*02a0*/  @!P0 LEA R9, R10, R9, 0x18 ;  /* 0x000000090a098211 */ /* 0x002fca00078ec0ff */
[----:B------:R-:W-:Y:S02]  /*02b0*/  @!P0 IMAD.IADD R8, R8, 0x1, R9 ;  /* 0x0000000108088824 */ /* 0x000fe400078e0209 */
[----:B0-----:R-:W-:-:S05]  /*02c0*/  IMAD.IADD R4, R7, 0x1, R4 ;  /* 0x0000000107047824 */ /* 0x001fca00078e0204 */
[----:B------:R-:W-:-:S05]  /*02d0*/  @!P0 I2FP.F32.S32 R3, R4 ;  /* 0x0000000400038245 */ /* 0x000fca0000201400 */
[----:B------:R0:W-:Y:S01]  /*02e0*/  @!P0 STS [R8], R3 ;  /* 0x0000000308008388 */ /* 0x0001e20000000800 */
[----:B------:R-:W-:Y:S05]  /*02f0*/  @P1 EXIT ;  /* 0x000000000000194d */ /* 0x000fea0003800000 */
[----:B------:R-:W-:Y:S01]  /*0300*/  UIADD3 UR4, UPT, UPT, UR5, -0x1, URZ ;  /* 0xffffffff05047890 */ /* 0x000fe2000fffe0ff */
[----:B------:R-:W-:Y:S03]  /*0310*/  BAR.SYNC.DEFER_BLOCKING 0x0 ;  /* 0x0000000000007b1d */ /* 0x000fe60000010000 */
[----:B------:R-:W-:-:S06]  /*0320*/  USHF.R.U32.HI UR4, URZ, 0x5, UR4 ;  /* 0x00000005ff047899 */ /* 0x000fcc0008011604 */
[----:B------:R-:W-:-:S13]  /*0330*/  ISETP.GT.U32.AND P1, PT, R2, UR4, PT ;  /* 0x0000000402007c0c */ /* 0x000fda000bf24070 */
[----:B------:R-:W1:Y:S01]  /*0340*/  @!P1 S2R R4, SR_CgaCtaId ;  /* 0x0000000000049919 */ /* 0x000e620000008800 */
[----:B0-----:R-:W-:-:S04]  /*0350*/  @!P1 MOV R3, 0x400 ;  /* 0x0000040000039802 */ /* 0x001fc80000000f00 */
[----:B-1----:R-:W-:Y:S01]  /*0360*/  @!P1 LEA R5, R4, R3, 0x18 ;  /* 0x0000000304059211 */ /* 0x002fe200078ec0ff */
[----:B------:R-:W-:-:S04]  /*0370*/  IMAD.MOV.U32 R3, RZ, RZ, RZ ;  /* 0x000000ffff037224 */ /* 0x000fc800078e00ff */
[----:B------:R-:W-:-:S05]  /*0380*/  @!P1 IMAD R2, R2, 0x4, R5 ;  /* 0x0000000402029824 */ /* 0x000fca00078e0205 */
[----:B------:R-:W0:Y:S02]  /*0390*/  @!P1 LDS R3, [R2] ;  /* 0x0000000002039984 */ /* 0x000e240000000800 */
[----:B0-----:R-:W0:Y:S02]  /*03a0*/  F2I.TRUNC.NTZ R3, R3 ;  /* 0x0000000300037305 */ /* 0x001e24000020f100 */
[----:B0-----:R-:W0:Y:S02]  /*03b0*/  SHFL.DOWN PT, R4, R3, 0x10, 0x1f ;  /* 0x0a001f0003047f89 */ /* 0x001e2400000e0000 */
[----:B0-----:R-:W-:-:S05]  /*03c0*/  IMAD.IADD R4, R3, 0x1, R4 ;  /* 0x0000000103047824 */ /* 0x001fca00078e0204 */
[----:B------:R-:W0:Y:S02]  /*03d0*/  SHFL.DOWN PT, R5, R4, 0x8, 0x1f ;  /* 0x09001f0004057f89 */ /* 0x000e2400000e0000 */
[----:B0-----:R-:W-:-:S05]  /*03e0*/  IMAD.IADD R5, R4, 0x1, R5 ;  /* 0x0000000104057824 */ /* 0x001fca00078e0205 */
[----:B------:R-:W0:Y:S02]  /*03f0*/  SHFL.DOWN PT, R6, R5, 0x4, 0x1f ;  /* 0x08801f0005067f89 */ /* 0x000e2400000e0000 */
[----:B0-----:R-:W-:-:S05]  /*0400*/  IMAD.IADD R6, R5, 0x1, R6 ;  /* 0x0000000105067824 */ /* 0x001fca00078e0206 */
[----:B------:R-:W0:Y:S02]  /*0410*/  SHFL.DOWN PT, R7, R6, 0x2, 0x1f ;  /* 0x08401f0006077f89 */ /* 0x000e2400000e0000 */
[----:B0-----:R-:W-:-:S05]  /*0420*/  IMAD.IADD R7, R6, 0x1, R7 ;  /* 0x0000000106077824 */ /* 0x001fca00078e0207 */
[----:B------:R0:W1:Y:S01]  /*0430*/  SHFL.DOWN PT, R8, R7, 0x1, 0x1f ;  /* 0x08201f0007087f89 */ /* 0x00006200000e0000 */
[----:B------:R-:W-:Y:S05]  /*0440*/  @P0 EXIT ;  /* 0x000000000000094d */ /* 0x000fea0003800000 */
[----:B------:R-:W2:Y:S01]  /*0450*/  LDC.64 R2, c[0x0][0x390] ;  /* 0x0000e400ff027b82 */ /* 0x000ea20000000a00 */
[----:B-1----:R-:W-:-:S05]  /*0460*/  IMAD.IADD R5, R7, 0x1, R8 ;  /* 0x0000000107057824 */ /* 0x002fca00078e0208 */
[----:B------:R-:W-:Y:S01]  /*0470*/  I2FP.F32.S32 R5, R5 ;  /* 0x0000000500057245 */ /* 0x000fe20000201400 */
[----:B--2---:R-:W-:-:S05]  /*0480*/  IMAD.WIDE.U32 R2, R0, 0x4, R2 ;  /* 0x0000000400027825 */ /* 0x004fca00078e0002 */
[----:B------:R-:W-:Y:S01]  /*0490*/  STG.E desc[UR6][R2.64], R5 ;  /* 0x0000000502007986 */ /* 0x000fe2000c101906 */
[----:B------:R-:W-:Y:S05]  /*04a0*/  EXIT ;  /* 0x000000000000794d */ /* 0x000fea0003800000 */
.L_x_3:
        /* <DEDUP_REMOVED lines=13> */
.L_x_6:


//--------------------- .nv.shared._ZN3cub18CUB_300001_SM_10006detail8for_each13static_kernelINS2_12policy_hub_t12policy_500_tEmN6thrust24THRUST_300001_SM_1000_NS8cuda_cub20__uninitialized_fill7functorINS7_10device_ptrIfEEfEEEEvT0_T1_ --------------------------
	.section	.nv.shared._ZN3cub18CUB_300001_SM_10006detail8for_each13static_kernelINS2_12policy_hub_t12policy_500_tEmN6thrust24THRUST_300001_SM_1000_NS8cuda_cub20__uninitialized_fill7functorINS7_10device_ptrIfEEfEEEEvT0_T1_,"aw",@nobits
	.sectionflags	@""
	.align	16
	.zero		1024


//--------------------- .nv.shared.reserved.0     --------------------------
	.section	.nv.shared.reserved.0,"aw",@nobits
	.weak		__nv_reservedSMEM_offset_0_alias
	.size		__nv_reservedSMEM_offset_0_alias, 0, 64
	.other		__nv_reservedSMEM_offset_0_alias,@"STO_CUDA_RESERVED_SHARED STV_DEFAULT"
__nv_reservedSMEM_offset_0_alias:
	.zero		0
	.zero		64


//--------------------- .nv.global                --------------------------
	.section	.nv.global,"aw",@nobits
.nv.global:
	.type		_ZN34_INTERNAL_bbce70bd_4_k_cu_76dd98056thrust24THRUST_300001_SM_1000_NS3seqE,@object
	.size		_ZN34_INTERNAL_bbce70bd_4_k_cu_76dd98056thrust24THRUST_300001_SM_1000_NS3seqE,(_ZN34_INTERNAL_bbce70bd_4_k_cu_76dd98054cuda3std3__48in_placeE - _ZN34_INTERNAL_bbce70bd_4_k_cu_76dd98056thrust24THRUST_300001_SM_1000_NS3seqE)
_ZN34_INTERNAL_bbce70bd_4_k_cu_76dd98056thrust24THRUST_300001_SM_1000_NS3seqE:
	.zero		1
	.type		_ZN34_INTERNAL_bbce70bd_4_k_cu_76dd98054cuda3std3__48in_placeE,@object
	.size		_ZN34_INTERNAL_bbce70bd_4_k_cu_76dd98054cuda3std3__48in_placeE,(_ZN34_INTERNAL_bbce70bd_4_k_cu_76dd98054cuda3std6ranges3__45__cpo4sizeE - _ZN34_INTERNAL_bbce70bd_4_k_cu_76dd98054cuda3std3__48in_placeE)
_ZN34_INTERNAL_bbce70bd_4_k_cu_76dd98054cuda3std3__48in_placeE:
	.zero		1
	.type		_ZN34_INTERNAL_bbce70bd_4_k_cu_76dd98054cuda3std6ranges3__45__cpo4sizeE,@object
	.size		_ZN34_INTERNAL_bbce70bd_4_k_cu_76dd98054cuda3std6ranges3__45__cpo4sizeE,(_ZN34_INTERNAL_bbce70bd_4_k_cu_76dd98056thrust24THRUST_300001_SM_1000_NS12placeholders2_3E - _ZN34_INTERNAL_bbce70bd_4_k_cu_76dd98054cuda3std6ranges3__45__cpo4sizeE)
_ZN34_INTERNAL_bbce70bd_4_k_cu_76dd98054cuda3std6ranges3__45__cpo4sizeE:
	.zero		1
	.type		_ZN34_INTERNAL_bbce70bd_4_k_cu_76dd98056thrust24THRUST_300001_SM_1000_NS12placeholders2_3E,@object
	.size		_ZN34_INTERNAL_bbce70bd_4_k_cu_76dd98056thrust24THRUST_300001_SM_1000_NS12placeholders2_3E,(_ZN34_INTERNAL_bbce70bd_4_k_cu_76dd98054cuda3std3__45__cpo6cbeginE - _ZN34_INTERNAL_bbce70bd_4_k_cu_76dd98056thrust24THRUST_300001_SM_1000_NS12placeholders2_3E)
_ZN34_INTERNAL_bbce70bd_4_k_cu_76dd98056thrust24THRUST_300001_SM_1000_NS12placeholders2_3E:
	.zero		1
	.type		_ZN34_INTERNAL_bbce70bd_4_k_cu_76dd98054cuda3std3__45__cpo6cbeginE,@object
	.size		_ZN34_INTERNAL_bbce70bd_4_k_cu_76dd98054cuda3std3__45__cpo6cbeginE,(_ZN34_INTERNAL_bbce70bd_4_k_cu_76dd98054cuda3std6ranges3__45__cpo6cbeginE - _ZN34_INTERNAL_bbce70bd_4_k_cu_76dd98054cuda3std3__45__cpo6cbeginE)
_ZN34_INTERNAL_bbce70bd_4_k_cu_76dd98054cuda3std3__45__cpo6cbeginE:
	.zero		1
	.type		_ZN34_INTERNAL_bbce70bd_4_k_cu_76dd98054cuda3std6ranges3__45__cpo6cbeginE,@object
	.size		_ZN34_INTERNAL_bbce70bd_4_k_cu_76dd98054cuda3std6ranges3__45__cpo6cbeginE,(_ZN34_INTERNAL_bbce70bd_4_k_cu_76dd98056thrust24THRUST_300001_SM_1000_NS12placeholders2_7E - _ZN34_INTERNAL_bbce70bd_4_k_cu_76dd98054cuda3std6ranges3__45__cpo6cbeginE)
_ZN34_INTERNAL_bbce70bd_4_k_cu_76dd98054cuda3std6ranges3__45__cpo6cbeginE:
	.zero		1
	.type		_ZN34_INTERNAL_bbce70bd_4_k_cu_76dd98056thrust24THRUST_300001_SM_1000_NS12placeholders2_7E,@object
	.size		_ZN34_INTERNAL_bbce70bd_4_k_cu_76dd98056thrust24THRUST_300001_SM_1000_NS12placeholders2_7E,(_ZN34_INTERNAL_bbce70bd_4_k_cu_76dd98054cuda3std3__45__cpo7crbeginE - _ZN34_INTERNAL_bbce70bd_4_k_cu_76dd98056thrust24THRUST_300001_SM_1000_NS12placeholders2_7E)
_ZN34_INTERNAL_bbce70bd_4_k_cu_76dd98056thrust24THRUST_300001_SM_1000_NS12placeholders2_7E:
	.zero		1
	.type		_ZN34_INTERNAL_bbce70bd_4_k_cu_76dd98054cuda3std3__45__cpo7crbeginE,@object
	.size		_ZN34_INTERNAL_bbce70bd_4_k_cu_76dd98054cuda3std3__45__cpo7crbeginE,(_ZN34_INTERNAL_bbce70bd_4_k_cu_76dd98054cuda3std6ranges3__45__cpo4nextE - _ZN34_INTERNAL_bbce70bd_4_k_cu_76dd98054cuda3std3__45__cpo7crbeginE)
_ZN34_INTERNAL_bbce70bd_4_k_cu_76dd98054cuda3std3__45__cpo7crbeginE:
	.zero		1
	.type		_ZN34_INTERNAL_bbce70bd_4_k_cu_76dd98054cuda3std6ranges3__45__cpo4nextE,@object
	.size		_ZN34_INTERNAL_bbce70bd_4_k_cu_76dd98054cuda3std6ranges3__45__cpo4nextE,(_ZN34_INTERNAL_bbce70bd_4_k_cu_76dd98054cuda3std6ranges3__45__cpo4swapE - _ZN34_INTERNAL_bbce70bd_4_k_cu_76dd98054cuda3std6ranges3__45__cpo4nextE)
_ZN34_INTERNAL_bbce70bd_4_k_cu_76dd98054cuda3std6ranges3__45__cpo4nextE:
	.zero		1
	.type		_ZN34_INTERNAL_bbce70bd_4_k_cu_76dd98054cuda3std6ranges3__45__cpo4swapE,@object
	.size		_ZN34_INTERNAL_bbce70bd_4_k_cu_76dd98054cuda3std6ranges3__45__cpo4swapE,(_ZN34_INTERNAL_bbce70bd_4_k_cu_76dd98056thrust24THRUST_300001_SM_1000_NS8cuda_cub10par_nosyncE - _ZN34_INTERNAL_bbce70bd_4_k_cu_76dd98054cuda3std6ranges3__45__cpo4swapE)
_ZN34_INTERNAL_bbce70bd_4_k_cu_76dd98054cuda3std6ranges3__45__cpo4swapE:
	.zero		1
	.type		_ZN34_INTERNAL_bbce70bd_4_k_cu_76dd98056thrust24THRUST_300001_SM_1000_NS8cuda_cub10par_nosyncE,@object
	.size		_ZN34_INTERNAL_bbce70bd_4_k_cu_76dd98056thrust24THRUST_300001_SM_1000_NS8cuda_cub10par_nosyncE,(_ZN34_INTERNAL_bbce70bd_4_k_cu_76dd98056thrust24THRUST_300001_SM_1000_NS12placeholders2_9E - _ZN34_INTERNAL_bbce70bd_4_k_cu_76dd98056thrust24THRUST_300001_SM_1000_NS8cuda_cub10par_nosyncE)
_ZN34_INTERNAL_bbce70bd_4_k_cu_76dd98056thrust24THRUST_300001_SM_1000_NS8cuda_cub10par_nosyncE:
	.zero		1
	.type		_ZN34_INTERNAL_bbce70bd_4_k_cu_76dd98056thrust24THRUST_300001_SM_1000_NS12placeholders2_9E,@object
	.size		_ZN34_INTERNAL_bbce70bd_4_k_cu_76dd98056thrust24THRUST_300001_SM_1000_NS12placeholders2_9E,(_ZN34_INTERNAL_bbce70bd_4_k_cu_76dd98054cuda3std3__436_GLOBAL__N__bbce70bd_4_k_cu_76dd98056ignoreE - _ZN34_INTERNAL_bbce70bd_4_k_cu_76dd98056thrust24THRUST_300001_SM_1000_NS12placeholders2_9E)
_ZN34_INTERNAL_bbce70bd_4_k_cu_76dd98056thrust24THRUST_300001_SM_1000_NS12placeholders2_9E:
	.zero		1
	.type		_ZN34_INTERNAL_bbce70bd_4_k_cu_76dd98054cuda3std3__436_GLOBAL__N__bbce70bd_4_k_cu_76dd98056ignoreE,@object
	.size		_ZN34_INTERNAL_bbce70bd_4_k_cu_76dd98054cuda3std3__436_GLOBAL__N__bbce70bd_4_k_cu_76dd98056ignoreE,(_ZN34_INTERNAL_bbce70bd_4_k_cu_76dd98054cuda3std6ranges3__45__cpo4dataE - _ZN34_INTERNAL_bbce70bd_4_k_cu_76dd98054cuda3std3__436_GLOBAL__N__bbce70bd_4_k_cu_76dd98056ignoreE)
_ZN34_INTERNAL_bbce70bd_4_k_cu_76dd98054cuda3std3__436_GLOBAL__N__bbce70bd_4_k_cu_76dd98056ignoreE:
	.zero		1
	.type		_ZN34_INTERNAL_bbce70bd_4_k_cu_76dd98054cuda3std6ranges3__45__cpo4dataE,@object
	.size		_ZN34_INTERNAL_bbce70bd_4_k_cu_76dd98054cuda3std6ranges3__45__cpo4dataE,(_ZN34_INTERNAL_bbce70bd_4_k_cu_76dd98056thrust24THRUST_300001_SM_1000_NS12placeholders2_1E - _ZN34_INTERNAL_bbce70bd_4_k_cu_76dd98054cuda3std6ranges3__45__cpo4dataE)
_ZN34_INTERNAL_bbce70bd_4_k_cu_76dd98054cuda3std6ranges3__45__cpo4dataE:
	.zero		1
	.type		_ZN34_INTERNAL_bbce70bd_4_k_cu_76dd98056thrust24THRUST_300001_SM_1000_NS12placeholders2_1E,@object
	.size		_ZN34_INTERNAL_bbce70bd_4_k_cu_76dd98056thrust24THRUST_300001_SM_1000_NS12placeholders2_1E,(_ZN34_INTERNAL_bbce70bd_4_k_cu_76dd98054cuda3std3__45__cpo5beginE - _ZN34_INTERNAL_bbce70bd_4_k_cu_76dd98056thrust24THRUST_300001_SM_1000_NS12placeholders2_1E)
_ZN34_INTERNAL_bbce70bd_4_k_cu_76dd98056thrust24THRUST_300001_SM_1000_NS12placeholders2_1E:
	.zero		1
	.type		_ZN34_INTERNAL_bbce70bd_4_k_cu_76dd98054cuda3std3__45__cpo5beginE,@object
	.size		_ZN34_INTERNAL_bbce70bd_4_k_cu_76dd98054cuda3std3__45__cpo5beginE,(_ZN34_INTERNAL_bbce70bd_4_k_cu_76dd98054cuda3std6ranges3__45__cpo5beginE - _ZN34_INTERNAL_bbce70bd_4_k_cu_76dd98054cuda3std3__45__cpo5beginE)
_ZN34_INTERNAL_bbce70bd_4_k_cu_76dd98054cuda3std3__45__cpo5beginE:
	.zero		1
	.type		_ZN34_INTERNAL_bbce70bd_4_k_cu_76dd98054cuda3std6ranges3__45__cpo5beginE,@object
	.size		_ZN34_INTERNAL_bbce70bd_4_k_cu_76dd98054cuda3std6ranges3__45__cpo5beginE,(_ZN34_INTERNAL_bbce70bd_4_k_cu_76dd98056thrust24THRUST_300001_SM_1000_NS12placeholders2_5E - _ZN34_INTERNAL_bbce70bd_4_k_cu_76dd98054cuda3std6ranges3__45__cpo5beginE)
_ZN34_INTERNAL_bbce70bd_4_k_cu_76dd98054cuda3std6ranges3__45__cpo5beginE:
	.zero		1
	.type		_ZN34_INTERNAL_bbce70bd_4_k_cu_76dd98056thrust24THRUST_300001_SM_1000_NS12placeholders2_5E,@object
	.size		_ZN34_INTERNAL_bbce70bd_4_k_cu_76dd98056thrust24THRUST_300001_SM_1000_NS12placeholders2_5E,(_ZN34_INTERNAL_bbce70bd_4_k_cu_76dd98054cuda3std3__45__cpo6rbeginE - _ZN34_INTERNAL_bbce70bd_4_k_cu_76dd98056thrust24THRUST_300001_SM_1000_NS12placeholders2_5E)
_ZN34_INTERNAL_bbce70bd_4_k_cu_76dd98056thrust24THRUST_300001_SM_1000_NS12placeholders2_5E:
	.zero		1
	.type		_ZN34_INTERNAL_bbce70bd_4_k_cu_76dd98054cuda3std3__45__cpo6rbeginE,@object
	.size		_ZN34_INTERNAL_bbce70bd_4_k_cu_76dd98054cuda3std3__45__cpo6rbeginE,(_ZN34_INTERNAL_bbce70bd_4_k_cu_76dd98054cuda3std6ranges3__45__cpo7advanceE - _ZN34_INTERNAL_bbce70bd_4_k_cu_76dd98054cuda3std3__45__cpo6rbeginE)
_ZN34_INTERNAL_bbce70bd_4_k_cu_76dd98054cuda3std3__45__cpo6rbeginE:
	.zero		1
	.type		_ZN34_INTERNAL_bbce70bd_4_k_cu_76dd98054cuda3std6ranges3__45__cpo7advanceE,@object
	.size		_ZN34_INTERNAL_bbce70bd_4_k_cu_76dd98054cuda3std6ranges3__45__cpo7advanceE,(_ZN34_INTERNAL_bbce70bd_4_k_cu_76dd98054cuda3std3__47nulloptE - _ZN34_INTERNAL_bbce70bd_4_k_cu_76dd98054cuda3std6ranges3__45__cpo7advanceE)
_ZN34_INTERNAL_bbce70bd_4_k_cu_76dd98054cuda3std6ranges3__45__cpo7advanceE:
	.zero		1
	.type		_ZN34_INTERNAL_bbce70bd_4_k_cu_76dd98054cuda3std3__47nulloptE,@object
	.size		_ZN34_INTERNAL_bbce70bd_4_k_cu_76dd98054cuda3std3__47nulloptE,(_ZN34_INTERNAL_bbce70bd_4_k_cu_76dd98054cuda3std6ranges3__45__cpo8distanceE - _ZN34_INTERNAL_bbce70bd_4_k_cu_76dd98054cuda3std3__47nulloptE)
_ZN34_INTERNAL_bbce70bd_4_k_cu_76dd98054cuda3std3__47nulloptE:
	.zero		1
	.type		_ZN34_INTERNAL_bbce70bd_4_k_cu_76dd98054cuda3std6ranges3__45__cpo8distanceE,@object
	.size		_ZN34_INTERNAL_bbce70bd_4_k_cu_76dd98054cuda3std6ranges3__45__cpo8distanceE,(_ZN34_INTERNAL_bbce70bd_4_k_cu_76dd98056thrust24THRUST_300001_SM_1000_NS12placeholders3_10E - _ZN34_INTERNAL_bbce70bd_4_k_cu_76dd98054cuda3std6ranges3__45__cpo8distanceE)
_ZN34_INTERNAL_bbce70bd_4_k_cu_76dd98054cuda3std6ranges3__45__cpo8distanceE:
	.zero		1
	.type		_ZN34_INTERNAL_bbce70bd_4_k_cu_76dd98056thrust24THRUST_300001_SM_1000_NS12placeholders3_10E,@object
	.size		_ZN34_INTERNAL_bbce70bd_4_k_cu_76dd98056thrust24THRUST_300001_SM_1000_NS12placeholders3_10E,(_ZN34_INTERNAL_bbce70bd_4_k_cu_76dd98054cuda3std3__419piecewise_constructE - _ZN34_INTERNAL_bbce70bd_4_k_cu_76dd98056thrust24THRUST_300001_SM_1000_NS12placeholders3_10E)
_ZN34_INTERNAL_bbce70bd_4_k_cu_76dd98056thrust24THRUST_300001_SM_1000_NS12placeholders3_10E:
	.zero		1
	.type		_ZN34_INTERNAL_bbce70bd_4_k_cu_76dd98054cuda3std3__419piecewise_constructE,@object
	.size		_ZN34_INTERNAL_bbce70bd_4_k_cu_76dd98054cuda3std3__419piecewise_constructE,(_ZN34_INTERNAL_bbce70bd_4_k_cu_76dd98054cuda3std6ranges3__45__cpo5cdataE - _ZN34_INTERNAL_bbce70bd_4_k_cu_76dd98054cuda3std3__419piecewise_constructE)
_ZN34_INTERNAL_bbce70bd_4_k_cu_76dd98054cuda3std3__419piecewise_constructE:
	.zero		1
	.type		_ZN34_INTERNAL_bbce70bd_4_k_cu_76dd98054cuda3std6ranges3__45__cpo5cdataE,@object
	.size		_ZN34_INTERNAL_bbce70bd_4_k_cu_76dd98054cuda3std6ranges3__45__cpo5cdataE,(_ZN34_INTERNAL_bbce70bd_4_k_cu_76dd98056thrust24THRUST_300001_SM_1000_NS12placeholders2_2E - _ZN34_INTERNAL_bbce70bd_4_k_cu_76dd98054cuda3std6ranges3__45__cpo5cdataE)
_ZN34_INTERNAL_bbce70bd_4_k_cu_76dd98054cuda3std6ranges3__45__cpo5cdataE:
	.zero		1
	.type		_ZN34_INTERNAL_bbce70bd_4_k_cu_76dd98056thrust24THRUST_300001_SM_1000_NS12placeholders2_2E,@object
	.size		_ZN34_INTERNAL_bbce70bd_4_k_cu_76dd98056thrust24THRUST_300001_SM_1000_NS12placeholders2_2E,(_ZN34_INTERNAL_bbce70bd_4_k_cu_76dd98054cuda3std3__45__cpo3endE - _ZN34_INTERNAL_bbce70bd_4_k_cu_76dd98056thrust24THRUST_300001_SM_1000_NS12placeholders2_2E)
_ZN34_INTERNAL_bbce70bd_4_k_cu_76dd98056thrust24THRUST_300001_SM_1000_NS12placeholders2_2E:
	.zero		1
	.type		_ZN34_INTERNAL_bbce70bd_4_k_cu_76dd98054cuda3std3__45__cpo3endE,@object
	.size		_ZN34_INTERNAL_bbce70bd_4_k_cu_76dd98054cuda3std3__45__cpo3endE,(_ZN34_INTERNAL_bbce70bd_4_k_cu_76dd98054cuda3std6ranges3__45__cpo3endE - _ZN34_INTERNAL_bbce70bd_4_k_cu_76dd98054cuda3std3__45__cpo3endE)
_ZN34_INTERNAL_bbce70bd_4_k_cu_76dd98054cuda3std3__45__cpo3endE:
	.zero		1
	.type		_ZN34_INTERNAL_bbce70bd_4_k_cu_76dd98054cuda3std6ranges3__45__cpo3endE,@object
	.size		_ZN34_INTERNAL_bbce70bd_4_k_cu_76dd98054cuda3std6ranges3__45__cpo3endE,(_ZN34_INTERNAL_bbce70bd_4_k_cu_76dd98056thrust24THRUST_300001_SM_1000_NS12placeholders2_6E - _ZN34_INTERNAL_bbce70bd_4_k_cu_76dd98054cuda3std6ranges3__45__cpo3endE)
_ZN34_INTERNAL_bbce70bd_4_k_cu_76dd98054cuda3std6ranges3__45__cpo3endE:
	.zero		1
	.type		_ZN34_INTERNAL_bbce70bd_4_k_cu_76dd98056thrust24THRUST_300001_SM_1000_NS12placeholders2_6E,@object
	.size		_ZN34_INTERNAL_bbce70bd_4_k_cu_76dd98056thrust24THRUST_300001_SM_1000_NS12placeholders2_6E,(_ZN34_INTERNAL_bbce70bd_4_k_cu_76dd98054cuda3std3__45__cpo4rendE - _ZN34_INTERNAL_bbce70bd_4_k_cu_76dd98056thrust24THRUST_300001_SM_1000_NS12placeholders2_6E)
_ZN34_INTERNAL_bbce70bd_4_k_cu_76dd98056thrust24THRUST_300001_SM_1000_NS12placeholders2_6E:
	.zero		1
	.type		_ZN34_INTERNAL_bbce70bd_4_k_cu_76dd98054cuda3std3__45__cpo4rendE,@object
	.size		_ZN34_INTERNAL_bbce70bd_4_k_cu_76dd98054cuda3std3__45__cpo4rendE,(_ZN34_INTERNAL_bbce70bd_4_k_cu_76dd98054cuda3std6ranges3__45__cpo9iter_swapE - _ZN34_INTERNAL_bbce70bd_4_k_cu_76dd98054cuda3std3__45__cpo4rendE)
_ZN34_INTERNAL_bbce70bd_4_k_cu_76dd98054cuda3std3__45__cpo4rendE:
	.zero		1
	.type		_ZN34_INTERNAL_bbce70bd_4_k_cu_76dd98054cuda3std6ranges3__45__cpo9iter_swapE,@object
	.size		_ZN34_INTERNAL_bbce70bd_4_k_cu_76dd98054cuda3std6ranges3__45__cpo9iter_swapE,(_ZN34_INTERNAL_bbce70bd_4_k_cu_76dd98054cuda3std3__48unexpectE - _ZN34_INTERNAL_bbce70bd_4_k_cu_76dd98054cuda3std6ranges3__45__cpo9iter_swapE)
_ZN34_INTERNAL_bbce70bd_4_k_cu_76dd98054cuda3std6ranges3__45__cpo9iter_swapE:
	.zero		1
	.type		_ZN34_INTERNAL_bbce70bd_4_k_cu_76dd98054cuda3std3__48unexpectE,@object
	.size		_ZN34_INTERNAL_bbce70bd_4_k_cu_76dd98054cuda3std3__48unexpectE,(_ZN34_INTERNAL_bbce70bd_4_k_cu_76dd98056thrust24THRUST_300001_SM_1000_NS8cuda_cub3parE - _ZN34_INTERNAL_bbce70bd_4_k_cu_76dd98054cuda3std3__48unexpectE)
_ZN34_INTERNAL_bbce70bd_4_k_cu_76dd98054cuda3std3__48unexpectE:
	.zero		1
	.type		_ZN34_INTERNAL_bbce70bd_4_k_cu_76dd98056thrust24THRUST_300001_SM_1000_NS8cuda_cub3parE,@object
	.size		_ZN34_INTERNAL_bbce70bd_4_k_cu_76dd98056thrust24THRUST_300001_SM_1000_NS8cuda_cub3parE,(_ZN34_INTERNAL_bbce70bd_4_k_cu_76dd98056thrust24THRUST_300001_SM_1000_NS12placeholders2_4E - _ZN34_INTERNAL_bbce70bd_4_k_cu_76dd98056thrust24THRUST_300001_SM_1000_NS8cuda_cub3parE)
_ZN34_INTERNAL_bbce70bd_4_k_cu_76dd98056thrust24THRUST_300001_SM_1000_NS8cuda_cub3parE:
	.zero		1
	.type		_ZN34_INTERNAL_bbce70bd_4_k_cu_76dd98056thrust24THRUST_300001_SM_1000_NS12placeholders2_4E,@object
	.size		_ZN34_INTERNAL_bbce70bd_4_k_cu_76dd98056thrust24THRUST_300001_SM_1000_NS12placeholders2_4E,(_ZN34_INTERNAL_bbce70bd_4_k_cu_76dd98054cuda3std3__45__cpo4cendE - _ZN34_INTERNAL_bbce70bd_4_k_cu_76dd98056thrust24THRUST_300001_SM_1000_NS12placeholders2_4E)
_ZN34_INTERNAL_bbce70bd_4_k_cu_76dd98056thrust24THRUST_300001_SM_1000_NS12placeholders2_4E:
	.zero		1
	.type		_ZN34_INTERNAL_bbce70bd_4_k_cu_76dd98054cuda3std3__45__cpo4cendE,@object
	.size		_ZN34_INTERNAL_bbce70bd_4_k_cu_76dd98054cuda3std3__45__cpo4cendE,(_ZN34_INTERNAL_bbce70bd_4_k_cu_76dd98054cuda3std6ranges3__45__cpo4cendE - _ZN34_INTERNAL_bbce70bd_4_k_cu_76dd98054cuda3std3__45__cpo4cendE)
_ZN34_INTERNAL_bbce70bd_4_k_cu_76dd98054cuda3std3__45__cpo4cendE:
	.zero		1
	.type		_ZN34_INTERNAL_bbce70bd_4_k_cu_76dd98054cuda3std6ranges3__45__cpo4cendE,@object
	.size		_ZN34_INTERNAL_bbce70bd_4_k_cu_76dd98054cuda3std6ranges3__45__cpo4cendE,(_ZN34_INTERNAL_bbce70bd_4_k_cu_76dd98054cuda3std3__420unreachable_sentinelE - _ZN34_INTERNAL_bbce70bd_4_k_cu_76dd98054cuda3std6ranges3__45__cpo4cendE)
_ZN34_INTERNAL_bbce70bd_4_k_cu_76dd98054cuda3std6ranges3__45__cpo4cendE:
	.zero		1
	.type		_ZN34_INTERNAL_bbce70bd_4_k_cu_76dd98054cuda3std3__420unreachable_sentinelE,@object
	.size		_ZN34_INTERNAL_bbce70bd_4_k_cu_76dd98054cuda3std3__420unreachable_sentinelE,(_ZN34_INTERNAL_bbce70bd_4_k_cu_76dd98054cuda3std6ranges3__45__cpo5ssizeE - _ZN34_INTERNAL_bbce70bd_4_k_cu_76dd98054cuda3std3__420unreachable_sentinelE)
_ZN34_INTERNAL_bbce70bd_4_k_cu_76dd98054cuda3std3__420unreachable_sentinelE:
	.zero		1
	.type		_ZN34_INTERNAL_bbce70bd_4_k_cu_76dd98054cuda3std6ranges3__45__cpo5ssizeE,@object
	.size		_ZN34_INTERNAL_bbce70bd_4_k_cu_76dd98054cuda3std6ranges3__45__cpo5ssizeE,(_ZN34_INTERNAL_bbce70bd_4_k_cu_76dd98056thrust24THRUST_300001_SM_1000_NS12placeholders2_8E - _ZN34_INTERNAL_bbce70bd_4_k_cu_76dd98054cuda3std6ranges3__45__cpo5ssizeE)
_ZN34_INTERNAL_bbce70bd_4_k_cu_76dd98054cuda3std6ranges3__45__cpo5ssizeE:
	.zero		1
	.type		_ZN34_INTERNAL_bbce70bd_4_k_cu_76dd98056thrust24THRUST_300001_SM_1000_NS12placeholders2_8E,@object
	.size		_ZN34_INTERNAL_bbce70bd_4_k_cu_76dd98056thrust24THRUST_300001_SM_1000_NS12placeholders2_8E,(_ZN34_INTERNAL_bbce70bd_4_k_cu_76dd98054cuda3std3__45__cpo5crendE - _ZN34_INTERNAL_bbce70bd_4_k_cu_76dd98056thrust24THRUST_300001_SM_1000_NS12placeholders2_8E)
_ZN34_INTERNAL_bbce70bd_4_k_cu_76dd98056thrust24THRUST_300001_SM_1000_NS12placeholders2_8E:
	.zero		1
	.type		_ZN34_INTERNAL_bbce70bd_4_k_cu_76dd98054cuda3std3__45__cpo5crendE,@object
	.size		_ZN34_INTERNAL_bbce70bd_4_k_cu_76dd98054cuda3std3__45__cpo5crendE,(_ZN34_INTERNAL_bbce70bd_4_k_cu_76dd98054cuda3std6ranges3__45__cpo4prevE - _ZN34_INTERNAL_bbce70bd_4_k_cu_76dd98054cuda3std3__45__cpo5crendE)
_ZN34_INTERNAL_bbce70bd_4_k_cu_76dd98054cuda3std3__45__cpo5crendE:
	.zero		1
	.type		_ZN34_INTERNAL_bbce70bd_4_k_cu_76dd98054cuda3std6ranges3__45__cpo4prevE,@object
	.size		_ZN34_INTERNAL_bbce70bd_4_k_cu_76dd98054cuda3std6ranges3__45__cpo4prevE,(_ZN34_INTERNAL_bbce70bd_4_k_cu_76dd98054cuda3std6ranges3__45__cpo9iter_moveE - _ZN34_INTERNAL_bbce70bd_4_k_cu_76dd98054cuda3std6ranges3__45__cpo4prevE)
_ZN34_INTERNAL_bbce70bd_4_k_cu_76dd98054cuda3std6ranges3__45__cpo4prevE:
	.zero		1
	.type		_ZN34_INTERNAL_bbce70bd_4_k_cu_76dd98054cuda3std6ranges3__45__cpo9iter_moveE,@object
	.size		_ZN34_INTERNAL_bbce70bd_4_k_cu_76dd98054cuda3std6ranges3__45__cpo9iter_moveE,(_ZN34_INTERNAL_bbce70bd_4_k_cu_76dd98056thrust24THRUST_300001_SM_1000_NS6system6detail10sequential3seqE - _ZN34_INTERNAL_bbce70bd_4_k_cu_76dd98054cuda3std6ranges3__45__cpo9iter_moveE)
_ZN34_INTERNAL_bbce70bd_4_k_cu_76dd98054cuda3std6ranges3__45__cpo9iter_moveE:
	.zero		1
	.type		_ZN34_INTERNAL_bbce70bd_4_k_cu_76dd98056thrust24THRUST_300001_SM_1000_NS6system6detail10sequential3seqE,@object
	.size		_ZN34_INTERNAL_bbce70bd_4_k_cu_76dd98056thrust24THRUST_300001_SM_1000_NS6system6detail10sequential3seqE,(.L_31 - _ZN34_INTERNAL_bbce70bd_4_k_cu_76dd98056thrust24THRUST_300001_SM_1000_NS6system6detail10sequential3seqE)
_ZN34_INTERNAL_bbce70bd_4_k_cu_76dd98056thrust24THRUST_300001_SM_1000_NS6system6detail10sequential3seqE:
	.zero		1
.L_31:


//--------------------- .nv.shared._ZN3cub18CUB_300001_SM_10006detail11EmptyKernelIvEEvv --------------------------
	.section	.nv.shared._ZN3cub18CUB_300001_SM_10006detail11EmptyKernelIvEEvv,"aw",@nobits
	.sectionflags	@""
	.align	16
	.zero		1024


//--------------------- .nv.shared._Z12reduceKernelPKfmPf --------------------------
	.section	.nv.shared._Z12reduceKernelPKfmPf,"aw",@nobits
	.sectionflags	@""
	.align	16
	.zero		1024


//--------------------- .nv.constant0._ZN3cub18CUB_300001_SM_10006detail8for_each13static_kernelINS2_12policy_hub_t12policy_500_tEmN6thrust24THRUST_300001_SM_1000_NS8cuda_cub20__uninitialized_fill7functorINS7_10device_ptrIfEEfEEEEvT0_T1_ --------------------------
	.section	.nv.constant0._ZN3cub18CUB_300001_SM_10006detail8for_each13static_kernelINS2_12policy_hub_t12policy_500_tEmN6thrust24THRUST_300001_SM_1000_NS8cuda_cub20__uninitialized_fill7functorINS7_10device_ptrIfEEfEEEEvT0_T1_,"a",@progbits
	.sectionflags	@""
	.align	4
.nv.constant0._ZN3cub18CUB_300001_SM_10006detail8for_each13static_kernelINS2_12policy_hub_t12policy_500_tEmN6thrust24THRUST_300001_SM_1000_NS8cuda_cub20__uninitialized_fill7functorINS7_10device_ptrIfEEfEEEEvT0_T1_:
	.zero		920


//--------------------- .nv.constant0._ZN3cub18CUB_300001_SM_10006detail11EmptyKernelIvEEvv --------------------------
	.section	.nv.constant0._ZN3cub18CUB_300001_SM_10006detail11EmptyKernelIvEEvv,"a",@progbits
	.sectionflags	@""
	.align	4
.nv.constant0._ZN3cub18CUB_300001_SM_10006detail11EmptyKernelIvEEvv:
	.zero		896


//--------------------- .nv.constant0._Z12reduceKernelPKfmPf --------------------------
	.section	.nv.constant0._Z12reduceKernelPKfmPf,"a",@progbits
	.sectionflags	@""
	.align	4
.nv.constant0._Z12reduceKernelPKfmPf:
	.zero		920


//--------------------- SYMBOLS --------------------------

	.type		.nv.reservedSmem.offset0,@object
	.size		.nv.reservedSmem.offset0,0x4
	.type		.nv.reservedSmem.cap,@object
	.size		.nv.reservedSmem.cap,0x4
